	.target	sm_90a

	.elftype	@"ET_EXEC"


//--------------------- .note.nv.tkinfo           --------------------------
	.section	.note.nv.tkinfo,"",@"SHT_NOTE"
	.sectionflags	@"SHF_NOTE_NV_TKINFO"
	.tkinfo
        /*0018*/ 	.word	0x00000002
        /*0030*/ 	.string	""
        /*0030*/ 	.string	"ptxas"
        /*0030*/ 	.string	"Cuda compilation tools, release 13.0, V13.0.88"
        /*0030*/ 	.string	"Build cuda_13.0.r13.0/compiler.36424714_0"
        /*0030*/ 	.string	"-arch sm_90a -m 64 "



//--------------------- .note.nv.cuinfo           --------------------------
	.section	.note.nv.cuinfo,"",@"SHT_NOTE"
	.sectionflags	@"SHF_NOTE_NV_CUINFO"
        /*0018*/ 	.short	0x0002
        /*001a*/ 	.short	0x005a
        /*001c*/ 	.short	0x0082
	.zero		2


//--------------------- .nv.info                  --------------------------
	.section	.nv.info,"",@"SHT_CUDA_INFO"
	.align	4


	//----- nvinfo : EIATTR_REGCOUNT
	.align		4
        /*0000*/ 	.byte	0x04, 0x2f
        /*0002*/ 	.short	(.L_15 - .L_14)
	.align		4
.L_14:
        /*0004*/ 	.word	index@(_ZN7cutlass13device_kernelINS_4gemm6kernel13GemmUniversalIN4cute5tupleIJiiiiEEENS1_10collective13CollectiveMmaINS1_34MainloopSm90TmaGmmaWarpSpecializedILi9ENS5_IJNS4_1CILi8EEENSA_ILi1EEESC_EEENS1_35KernelTmaWarpSpecializedCooperativeEEENS5_IJNSA_ILi128EEENSA_ILi64EEESH_EEENS_10bfloat16_tENS5_IJlSC_lEEESJ_SK_NS4_8TiledMMAINS4_8MMA_AtomIJNS4_4SM904GMMA27MMA_64x64x16_F32BF16BF16_SSILNSO_5MajorE0ELSQ_0ELNSO_7ScaleInE1ELSR_1EEEEEENS4_6LayoutINS5_IJNSA_ILi2EEESC_SC_EEENS5_IJSC_NSA_ILi0EEESX_EEEEENS5_IJNS4_10UnderscoreES10_S10_EEEEENS4_13SM90_TMA_LOADENS4_14ComposedLayoutINS4_7SwizzleILi3ELi4ELi3EEENS4_18smem_ptr_flag_bitsILi16EEENSU_INS5_IJSB_SH_EEENS5_IJSH_SC_EEEEEEEvNS4_8identityENS4_23SM90_TMA_LOAD_MULTICASTES1C_vS1D_EENS_8epilogue10collective6detail29Sm90TmaWarpSpecializedAdapterINS1H_15DefaultEpilogueISJ_SK_SK_NS1G_6thread17LinearCombinationISJ_Li1EffLNS1L_9ScaleType4KindE0ELNS_15FloatRoundStyleE2ESJ_EENS1_15EpilogueDefaultEEEEEvvEEEEvNT_6ParamsE)
        /*0008*/ 	.word	0x000000a8


	//----- nvinfo : EIATTR_FRAME_SIZE
	.align		4
.L_15:
        /*000c*/ 	.byte	0x04, 0x11
        /*000e*/ 	.short	(.L_17 - .L_16)
	.align		4
.L_16:
        /*0010*/ 	.word	index@(_ZN7cutlass13device_kernelINS_4gemm6kernel13GemmUniversalIN4cute5tupleIJiiiiEEENS1_10collective13CollectiveMmaINS1_34MainloopSm90TmaGmmaWarpSpecializedILi9ENS5_IJNS4_1CILi8EEENSA_ILi1EEESC_EEENS1_35KernelTmaWarpSpecializedCooperativeEEENS5_IJNSA_ILi128EEENSA_ILi64EEESH_EEENS_10bfloat16_tENS5_IJlSC_lEEESJ_SK_NS4_8TiledMMAINS4_8MMA_AtomIJNS4_4SM904GMMA27MMA_64x64x16_F32BF16BF16_SSILNSO_5MajorE0ELSQ_0ELNSO_7ScaleInE1ELSR_1EEEEEENS4_6LayoutINS5_IJNSA_ILi2EEESC_SC_EEENS5_IJSC_NSA_ILi0EEESX_EEEEENS5_IJNS4_10UnderscoreES10_S10_EEEEENS4_13SM90_TMA_LOADENS4_14ComposedLayoutINS4_7SwizzleILi3ELi4ELi3EEENS4_18smem_ptr_flag_bitsILi16EEENSU_INS5_IJSB_SH_EEENS5_IJSH_SC_EEEEEEEvNS4_8identityENS4_23SM90_TMA_LOAD_MULTICASTES1C_vS1D_EENS_8epilogue10collective6detail29Sm90TmaWarpSpecializedAdapterINS1H_15DefaultEpilogueISJ_SK_SK_NS1G_6thread17LinearCombinationISJ_Li1EffLNS1L_9ScaleType4KindE0ELNS_15FloatRoundStyleE2ESJ_EENS1_15EpilogueDefaultEEEEEvvEEEEvNT_6ParamsE)
        /*0014*/ 	.word	0x00000000


	//----- nvinfo : EIATTR_MIN_STACK_SIZE
	.align		4
.L_17:
        /*0018*/ 	.byte	0x04, 0x12
        /*001a*/ 	.short	(.L_19 - .L_18)
	.align		4
.L_18:
        /*001c*/ 	.word	index@(_ZN7cutlass13device_kernelINS_4gemm6kernel13GemmUniversalIN4cute5tupleIJiiiiEEENS1_10collective13CollectiveMmaINS1_34MainloopSm90TmaGmmaWarpSpecializedILi9ENS5_IJNS4_1CILi8EEENSA_ILi1EEESC_EEENS1_35KernelTmaWarpSpecializedCooperativeEEENS5_IJNSA_ILi128EEENSA_ILi64EEESH_EEENS_10bfloat16_tENS5_IJlSC_lEEESJ_SK_NS4_8TiledMMAINS4_8MMA_AtomIJNS4_4SM904GMMA27MMA_64x64x16_F32BF16BF16_SSILNSO_5MajorE0ELSQ_0ELNSO_7ScaleInE1ELSR_1EEEEEENS4_6LayoutINS5_IJNSA_ILi2EEESC_SC_EEENS5_IJSC_NSA_ILi0EEESX_EEEEENS5_IJNS4_10UnderscoreES10_S10_EEEEENS4_13SM90_TMA_LOADENS4_14ComposedLayoutINS4_7SwizzleILi3ELi4ELi3EEENS4_18smem_ptr_flag_bitsILi16EEENSU_INS5_IJSB_SH_EEENS5_IJSH_SC_EEEEEEEvNS4_8identityENS4_23SM90_TMA_LOAD_MULTICASTES1C_vS1D_EENS_8epilogue10collective6detail29Sm90TmaWarpSpecializedAdapterINS1H_15DefaultEpilogueISJ_SK_SK_NS1G_6thread17LinearCombinationISJ_Li1EffLNS1L_9ScaleType4KindE0ELNS_15FloatRoundStyleE2ESJ_EENS1_15EpilogueDefaultEEEEEvvEEEEvNT_6ParamsE)
        /*0020*/ 	.word	0x00000000
.L_19:


//--------------------- .nv.compat                --------------------------
	.section	.nv.compat,"",@"SHT_CUDA_COMPAT_INFO"
	.align	4
        /*0000*/ 	.byte	0x02, 0x09, 0x01, 0x00, 0x02, 0x02, 0x04, 0x00, 0x02, 0x05, 0x05, 0x00, 0x03, 0x07, 0x01, 0x01
        /*0010*/ 	.byte	0x02, 0x03, 0x01, 0x00, 0x02, 0x06, 0x01, 0x00, 0x04, 0x0b, 0x08, 0x00, 0x00, 0x00, 0x00, 0x00
        /*0020*/ 	.byte	0x00, 0x00, 0x00, 0x00


//--------------------- .nv.info._ZN7cutlass13device_kernelINS_4gemm6kernel13GemmUniversalIN4cute5tupleIJiiiiEEENS1_10collective13CollectiveMmaINS1_34MainloopSm90TmaGmmaWarpSpecializedILi9ENS5_IJNS4_1CILi8EEENSA_ILi1EEESC_EEENS1_35KernelTmaWarpSpecializedCooperativeEEENS5_IJNSA_ILi128EEENSA_ILi64EEESH_EEENS_10bfloat16_tENS5_IJlSC_lEEESJ_SK_NS4_8TiledMMAINS4_8MMA_AtomIJNS4_4SM904GMMA27MMA_64x64x16_F32BF16BF16_SSILNSO_5MajorE0ELSQ_0ELNSO_7ScaleInE1ELSR_1EEEEEENS4_6LayoutINS5_IJNSA_ILi2EEESC_SC_EEENS5_IJSC_NSA_ILi0EEESX_EEEEENS5_IJNS4_10UnderscoreES10_S10_EEEEENS4_13SM90_TMA_LOADENS4_14ComposedLayoutINS4_7SwizzleILi3ELi4ELi3EEENS4_18smem_ptr_flag_bitsILi16EEENSU_INS5_IJSB_SH_EEENS5_IJSH_SC_EEEEEEEvNS4_8identityENS4_23SM90_TMA_LOAD_MULTICASTES1C_vS1D_EENS_8epilogue10collective6detail29Sm90TmaWarpSpecializedAdapterINS1H_15DefaultEpilogueISJ_SK_SK_NS1G_6thread17LinearCombinationISJ_Li1EffLNS1L_9ScaleType4KindE0ELNS_15FloatRoundStyleE2ESJ_EENS1_15EpilogueDefaultEEEEEvvEEEEvNT_6ParamsE --------------------------
	.section	.nv.info._ZN7cutlass13device_kernelINS_4gemm6kernel13GemmUniversalIN4cute5tupleIJiiiiEEENS1_10collective13CollectiveMmaINS1_34MainloopSm90TmaGmmaWarpSpecializedILi9ENS5_IJNS4_1CILi8EEENSA_ILi1EEESC_EEENS1_35KernelTmaWarpSpecializedCooperativeEEENS5_IJNSA_ILi128EEENSA_ILi64EEESH_EEENS_10bfloat16_tENS5_IJlSC_lEEESJ_SK_NS4_8TiledMMAINS4_8MMA_AtomIJNS4_4SM904GMMA27MMA_64x64x16_F32BF16BF16_SSILNSO_5MajorE0ELSQ_0ELNSO_7ScaleInE1ELSR_1EEEEEENS4_6LayoutINS5_IJNSA_ILi2EEESC_SC_EEENS5_IJSC_NSA_ILi0EEESX_EEEEENS5_IJNS4_10UnderscoreES10_S10_EEEEENS4_13SM90_TMA_LOADENS4_14ComposedLayoutINS4_7SwizzleILi3ELi4ELi3EEENS4_18smem_ptr_flag_bitsILi16EEENSU_INS5_IJSB_SH_EEENS5_IJSH_SC_EEEEEEEvNS4_8identityENS4_23SM90_TMA_LOAD_MULTICASTES1C_vS1D_EENS_8epilogue10collective6detail29Sm90TmaWarpSpecializedAdapterINS1H_15DefaultEpilogueISJ_SK_SK_NS1G_6thread17LinearCombinationISJ_Li1EffLNS1L_9ScaleType4KindE0ELNS_15FloatRoundStyleE2ESJ_EENS1_15EpilogueDefaultEEEEEvvEEEEvNT_6ParamsE,"",@"SHT_CUDA_INFO"
	.sectionflags	@""
	.align	4


	//----- nvinfo : EIATTR_CUDA_API_VERSION
	.align		4
        /*0000*/ 	.byte	0x04, 0x37
        /*0002*/ 	.short	(.L_21 - .L_20)
.L_20:
        /*0004*/ 	.word	0x00000082


	//----- nvinfo : EIATTR_KPARAM_INFO
	.align		4
.L_21:
        /*0008*/ 	.byte	0x04, 0x17
        /*000a*/ 	.short	(.L_23 - .L_22)
.L_22:
        /*000c*/ 	.word	0x00000000
        /*0010*/ 	.short	0x0000
        /*0012*/ 	.short	0x0070
        /*0014*/ 	.byte	0x00, 0xf0, 0x01, 0x10


	//----- nvinfo : EIATTR_SPARSE_MMA_MASK
	.align		4
.L_23:
        /*0018*/ 	.byte	0x03, 0x50
        /*001a*/ 	.short	0x0000


	//----- nvinfo : EIATTR_MAXREG_COUNT
	.align		4
        /*001c*/ 	.byte	0x03, 0x1b
        /*001e*/ 	.short	0x00a8


	//----- nvinfo : EIATTR_NUM_BARRIERS
	.align		4
        /*0020*/ 	.byte	0x02, 0x4c
        /*0022*/ 	.byte	0x01
	.zero		1


	//----- nvinfo : EIATTR_EXTERNS
	.align		4
        /*0024*/ 	.byte	0x04, 0x0f
        /*0026*/ 	.short	(.L_25 - .L_24)


	//   ....[0]....
	.align		4
.L_24:
        /*0028*/ 	.word	index@(__assertfail)


	//----- nvinfo : EIATTR_MERCURY_ISA_VERSION
	.align		4
.L_25:
        /*002c*/ 	.byte	0x03, 0x5f
        /*002e*/ 	.short	0x0101


	//----- nvinfo : EIATTR_INT_WARP_WIDE_INSTR_OFFSETS
	.align		4
        /*0030*/ 	.byte	0x04, 0x31
        /*0032*/ 	.short	(.L_27 - .L_26)


	//   ....[0]....
.L_26:
        /*0034*/ 	.word	0x00000590


	//   ....[1]....
        /*0038*/ 	.word	0x000005a0


	//   ....[2]....
        /*003c*/ 	.word	0x00000720


	//----- nvinfo : EIATTR_COOP_GROUP_MASK_REGIDS
	.align		4
.L_27:
        /*0040*/ 	.byte	0x04, 0x29
        /*0042*/ 	.short	(.L_29 - .L_28)


	//   ....[0]....
.L_28:
        /*0044*/ 	.word	0xffffffff


	//   ....[1]....
        /*0048*/ 	.word	0xffffffff


	//   ....[2]....
        /*004c*/ 	.word	0xffffffff


	//   ....[3]....
        /*0050*/ 	.word	0xffffffff


	//   ....[4]....
        /*0054*/ 	.word	0xffffffff


	//   ....[5]....
        /*0058*/ 	.word	0xffffffff


	//----- nvinfo : EIATTR_COOP_GROUP_INSTR_OFFSETS
	.align		4
.L_29:
        /*005c*/ 	.byte	0x04, 0x28
        /*005e*/ 	.short	(.L_31 - .L_30)


	//   ....[0]....
.L_30:
        /*0060*/ 	.word	0x00000060


	//   ....[1]....
        /*0064*/ 	.word	0x00000070


	//   ....[2]....
        /*0068*/ 	.word	0x00000130


	//   ....[3]....
        /*006c*/ 	.word	0x000003c0


	//   ....[4]....
        /*0070*/ 	.word	0x000008c0


	//   ....[5]....
        /*0074*/ 	.word	0x00001300


	//----- nvinfo : EIATTR_REG_RECONFIG
	.align		4
.L_31:
        /*0078*/ 	.byte	0x01, 0x54
	.zero		2


	//----- nvinfo : EIATTR_SYSCALL_OFFSETS
	.align		4
        /*007c*/ 	.byte	0x04, 0x46
        /*007e*/ 	.short	(.L_33 - .L_32)


	//   ....[0]....
.L_32:
        /*0080*/ 	.word	0x000014c0


	//----- nvinfo : EIATTR_MBARRIER_INSTR_OFFSETS
	.align		4
.L_33:
        /*0084*/ 	.byte	0x04, 0x39
        /*0086*/ 	.short	(.L_35 - .L_34)


	//   ....[0]....
.L_34:
        /*0088*/ 	.word	0x00000280
        /*008c*/ 	.word	0x000000ff
        /*0090*/ 	.word	0x00000000
        /*0094*/ 	.short	0x0100
        /*0096*/ 	.byte	0x08
	.zero		1


	//   ....[1]....
        /*0098*/ 	.word	0x00000290
        /*009c*/ 	.word	0x000000ff
        /*00a0*/ 	.word	0x00000048
        /*00a4*/ 	.short	0x0100
        /*00a6*/ 	.byte	0x08
	.zero		1


	//   ....[2]....
        /*00a8*/ 	.word	0x000002a0
        /*00ac*/ 	.word	0x000000ff
        /*00b0*/ 	.word	0x00000008
        /*00b4*/ 	.short	0x0100
        /*00b6*/ 	.byte	0x08
	.zero		1


	//   ....[3]....
        /*00b8*/ 	.word	0x000002b0
        /*00bc*/ 	.word	0x000000ff
        /*00c0*/ 	.word	0x00000050
        /*00c4*/ 	.short	0x0100
        /*00c6*/ 	.byte	0x08
	.zero		1


	//   ....[4]....
        /*00c8*/ 	.word	0x000002c0
        /*00cc*/ 	.word	0x000000ff
        /*00d0*/ 	.word	0x00000010
        /*00d4*/ 	.short	0x0100
        /*00d6*/ 	.byte	0x08
	.zero		1


	//   ....[5]....
        /*00d8*/ 	.word	0x000002d0
        /*00dc*/ 	.word	0x000000ff
        /*00e0*/ 	.word	0x00000058
        /*00e4*/ 	.short	0x0100
        /*00e6*/ 	.byte	0x08
	.zero		1


	//   ....[6]....
        /*00e8*/ 	.word	0x000002e0
        /*00ec*/ 	.word	0x000000ff
        /*00f0*/ 	.word	0x00000018
        /*00f4*/ 	.short	0x0100
        /*00f6*/ 	.byte	0x08
	.zero		1


	//   ....[7]....
        /*00f8*/ 	.word	0x000002f0
        /*00fc*/ 	.word	0x000000ff
        /*0100*/ 	.word	0x00000060
        /*0104*/ 	.short	0x0100
        /*0106*/ 	.byte	0x08
	.zero		1


	//   ....[8]....
        /*0108*/ 	.word	0x00000300
        /*010c*/ 	.word	0x000000ff
        /*0110*/ 	.word	0x00000020
        /*0114*/ 	.short	0x0100
        /*0116*/ 	.byte	0x08
	.zero		1


	//   ....[9]....
        /*0118*/ 	.word	0x00000310
        /*011c*/ 	.word	0x000000ff
        /*0120*/ 	.word	0x00000068
        /*0124*/ 	.short	0x0100
        /*0126*/ 	.byte	0x08
	.zero		1


	//   ....[10]....
        /*0128*/ 	.word	0x00000320
        /*012c*/ 	.word	0x000000ff
        /*0130*/ 	.word	0x00000028
        /*0134*/ 	.short	0x0100
        /*0136*/ 	.byte	0x08
	.zero		1


	//   ....[11]....
        /*0138*/ 	.word	0x00000330
        /*013c*/ 	.word	0x000000ff
        /*0140*/ 	.word	0x00000070
        /*0144*/ 	.short	0x0100
        /*0146*/ 	.byte	0x08
	.zero		1


	//   ....[12]....
        /*0148*/ 	.word	0x00000340
        /*014c*/ 	.word	0x000000ff
        /*0150*/ 	.word	0x00000030
        /*0154*/ 	.short	0x0100
        /*0156*/ 	.byte	0x08
	.zero		1


	//   ....[13]....
        /*0158*/ 	.word	0x00000350
        /*015c*/ 	.word	0x000000ff
        /*0160*/ 	.word	0x00000078
        /*0164*/ 	.short	0x0100
        /*0166*/ 	.byte	0x08
	.zero		1


	//   ....[14]....
        /*0168*/ 	.word	0x00000360
        /*016c*/ 	.word	0x000000ff
        /*0170*/ 	.word	0x00000038
        /*0174*/ 	.short	0x0100
        /*0176*/ 	.byte	0x08
	.zero		1


	//   ....[15]....
        /*0178*/ 	.word	0x00000370
        /*017c*/ 	.word	0x000000ff
        /*0180*/ 	.word	0x00000080
        /*0184*/ 	.short	0x0100
        /*0186*/ 	.byte	0x08
	.zero		1


	//   ....[16]....
        /*0188*/ 	.word	0x00000380
        /*018c*/ 	.word	0x000000ff
        /*0190*/ 	.word	0x00000040
        /*0194*/ 	.short	0x0100
        /*0196*/ 	.byte	0x08
	.zero		1


	//   ....[17]....
        /*0198*/ 	.word	0x00000390
        /*019c*/ 	.word	0x000000ff
        /*01a0*/ 	.word	0x00000088
        /*01a4*/ 	.short	0x0100
        /*01a6*/ 	.byte	0x08
	.zero		1


	//   ....[18]....
        /*01a8*/ 	.word	0x000007c0
        /*01ac*/ 	.word	0x000000ff
        /*01b0*/ 	.word	0x000000a0
        /*01b4*/ 	.short	0x0100
        /*01b6*/ 	.byte	0x06
	.zero		1


	//   ....[19]....
        /*01b8*/ 	.word	0x00000850
        /*01bc*/ 	.word	0x000000ff
        /*01c0*/ 	.word	0x000000a8
        /*01c4*/ 	.short	0x0100
        /*01c6*/ 	.byte	0x06
	.zero		1


	//   ....[20]....
        /*01c8*/ 	.word	0x00001580
        /*01cc*/ 	.word	0x00000003
        /*01d0*/ 	.word	0x00000000
        /*01d4*/ 	.short	0x010a
        /*01d6*/ 	.byte	0x3f
	.zero		1


	//   ....[21]....
        /*01d8*/ 	.word	0x000015c0
        /*01dc*/ 	.word	0x00000003
        /*01e0*/ 	.word	0x00000000
        /*01e4*/ 	.short	0x010a
        /*01e6*/ 	.byte	0x3f
	.zero		1


	//   ....[22]....
        /*01e8*/ 	.word	0x00001990
        /*01ec*/ 	.word	0x00000005
        /*01f0*/ 	.word	0x00000000
        /*01f4*/ 	.short	0x010a
        /*01f6*/ 	.byte	0x3f
	.zero		1


	//   ....[23]....
        /*01f8*/ 	.word	0x000019d0
        /*01fc*/ 	.word	0x00000005
        /*0200*/ 	.word	0x00000000
        /*0204*/ 	.short	0x010a
        /*0206*/ 	.byte	0x3f
	.zero		1


	//   ....[24]....
        /*0208*/ 	.word	0x00001c30
        /*020c*/ 	.word	0x00000005
        /*0210*/ 	.word	0x00000000
        /*0214*/ 	.short	0x0101
        /*0216*/ 	.byte	0x3f
	.zero		1


	//   ....[25]....
        /*0218*/ 	.word	0x00001e50
        /*021c*/ 	.word	0x00000003
        /*0220*/ 	.word	0x00000000
        /*0224*/ 	.short	0x0101
        /*0226*/ 	.byte	0x3f
	.zero		1


	//   ....[26]....
        /*0228*/ 	.word	0x00005360
        /*022c*/ 	.word	0x00000017
        /*0230*/ 	.word	0x00000048
        /*0234*/ 	.short	0x010a
        /*0236*/ 	.byte	0x3f
	.zero		1


	//   ....[27]....
        /*0238*/ 	.word	0x000056d0
        /*023c*/ 	.word	0x00000003
        /*0240*/ 	.word	0x000000a8
        /*0244*/ 	.short	0x0101
        /*0246*/ 	.byte	0x3f
	.zero		1


	//   ....[28]....
        /*0248*/ 	.word	0x00005e30
        /*024c*/ 	.word	0x00000007
        /*0250*/ 	.word	0x00000000
        /*0254*/ 	.short	0x010a
        /*0256*/ 	.byte	0x3f
	.zero		1


	//   ....[29]....
        /*0258*/ 	.word	0x00005eb0
        /*025c*/ 	.word	0x00000008
        /*0260*/ 	.word	0x00000000
        /*0264*/ 	.short	0x010a
        /*0266*/ 	.byte	0x3f
	.zero		1


	//   ....[30]....
        /*0268*/ 	.word	0x00005f40
        /*026c*/ 	.word	0x00000009
        /*0270*/ 	.word	0x00000000
        /*0274*/ 	.short	0x010a
        /*0276*/ 	.byte	0x3f
	.zero		1


	//   ....[31]....
        /*0278*/ 	.word	0x00005fd0
        /*027c*/ 	.word	0x00000008
        /*0280*/ 	.word	0x00000000
        /*0284*/ 	.short	0x010a
        /*0286*/ 	.byte	0x3f
	.zero		1


	//   ....[32]....
        /*0288*/ 	.word	0x00006060
        /*028c*/ 	.word	0x00000009
        /*0290*/ 	.word	0x00000000
        /*0294*/ 	.short	0x010a
        /*0296*/ 	.byte	0x3f
	.zero		1


	//   ....[33]....
        /*0298*/ 	.word	0x000060f0
        /*029c*/ 	.word	0x00000008
        /*02a0*/ 	.word	0x00000000
        /*02a4*/ 	.short	0x010a
        /*02a6*/ 	.byte	0x3f
	.zero		1


	//   ....[34]....
        /*02a8*/ 	.word	0x00006180
        /*02ac*/ 	.word	0x00000009
        /*02b0*/ 	.word	0x00000000
        /*02b4*/ 	.short	0x010a
        /*02b6*/ 	.byte	0x3f
	.zero		1


	//   ....[35]....
        /*02b8*/ 	.word	0x00006210
        /*02bc*/ 	.word	0x00000006
        /*02c0*/ 	.word	0x00000000
        /*02c4*/ 	.short	0x010a
        /*02c6*/ 	.byte	0x3f
	.zero		1


	//   ....[36]....
        /*02c8*/ 	.word	0x000062a0
        /*02cc*/ 	.word	0x00000003
        /*02d0*/ 	.word	0x00000000
        /*02d4*/ 	.short	0x010a
        /*02d6*/ 	.byte	0x3f
	.zero		1


	//   ....[37]....
        /*02d8*/ 	.word	0x00006300
        /*02dc*/ 	.word	0x00000003
        /*02e0*/ 	.word	0x00000000
        /*02e4*/ 	.short	0x010a
        /*02e6*/ 	.byte	0x3f
	.zero		1


	//   ....[38]....
        /*02e8*/ 	.word	0x00006350
        /*02ec*/ 	.word	0x00000005
        /*02f0*/ 	.word	0x00000000
        /*02f4*/ 	.short	0x010a
        /*02f6*/ 	.byte	0x3f
	.zero		1


	//   ....[39]....
        /*02f8*/ 	.word	0x00006420
        /*02fc*/ 	.word	0x00000017
        /*0300*/ 	.word	0x00000048
        /*0304*/ 	.short	0x010a
        /*0306*/ 	.byte	0x3f
	.zero		1


	//   ....[40]....
        /*0308*/ 	.word	0x000064f0
        /*030c*/ 	.word	0x00000007
        /*0310*/ 	.word	0x00000000
        /*0314*/ 	.short	0x010a
        /*0316*/ 	.byte	0x3f
	.zero		1


	//   ....[41]....
        /*0318*/ 	.word	0x00006540
        /*031c*/ 	.word	0x00000008
        /*0320*/ 	.word	0x00000000
        /*0324*/ 	.short	0x010a
        /*0326*/ 	.byte	0x3f
	.zero		1


	//   ....[42]....
        /*0328*/ 	.word	0x00006590
        /*032c*/ 	.word	0x00000009
        /*0330*/ 	.word	0x00000000
        /*0334*/ 	.short	0x010a
        /*0336*/ 	.byte	0x3f
	.zero		1


	//   ....[43]....
        /*0338*/ 	.word	0x000065e0
        /*033c*/ 	.word	0x00000008
        /*0340*/ 	.word	0x00000000
        /*0344*/ 	.short	0x010a
        /*0346*/ 	.byte	0x3f
	.zero		1


	//   ....[44]....
        /*0348*/ 	.word	0x00006630
        /*034c*/ 	.word	0x00000009
        /*0350*/ 	.word	0x00000000
        /*0354*/ 	.short	0x010a
        /*0356*/ 	.byte	0x3f
	.zero		1


	//   ....[45]....
        /*0358*/ 	.word	0x00006680
        /*035c*/ 	.word	0x00000008
        /*0360*/ 	.word	0x00000000
        /*0364*/ 	.short	0x010a
        /*0366*/ 	.byte	0x3f
	.zero		1


	//   ....[46]....
        /*0368*/ 	.word	0x000066d0
        /*036c*/ 	.word	0x00000009
        /*0370*/ 	.word	0x00000000
        /*0374*/ 	.short	0x010a
        /*0376*/ 	.byte	0x3f
	.zero		1


	//   ....[47]....
        /*0378*/ 	.word	0x00006720
        /*037c*/ 	.word	0x00000006
        /*0380*/ 	.word	0x00000000
        /*0384*/ 	.short	0x010a
        /*0386*/ 	.byte	0x3f
	.zero		1


	//----- nvinfo : EIATTR_NUM_MBARRIERS
	.align		4
.L_35:
        /*0388*/ 	.byte	0x03, 0x38
        /*038a*/ 	.short	0x0014


	//----- nvinfo : EIATTR_EXIT_INSTR_OFFSETS
	.align		4
        /*038c*/ 	.byte	0x04, 0x1c
        /*038e*/ 	.short	(.L_37 - .L_36)


	//   ....[0]....
.L_36:
        /*0390*/ 	.word	0x00000a20


	//   ....[1]....
        /*0394*/ 	.word	0x00001230


	//   ....[2]....
        /*0398*/ 	.word	0x00004a70


	//   ....[3]....
        /*039c*/ 	.word	0x00004fd0


	//   ....[4]....
        /*03a0*/ 	.word	0x000062f0


	//----- nvinfo : EIATTR_MAX_THREADS
	.align		4
.L_37:
        /*03a4*/ 	.byte	0x04, 0x05
        /*03a6*/ 	.short	(.L_39 - .L_38)
.L_38:
        /*03a8*/ 	.word	0x00000180
        /*03ac*/ 	.word	0x00000001
        /*03b0*/ 	.word	0x00000001


	//----- nvinfo : EIATTR_CRS_STACK_SIZE
	.align		4
.L_39:
        /*03b4*/ 	.byte	0x04, 0x1e
        /*03b6*/ 	.short	(.L_41 - .L_40)
.L_40:
        /*03b8*/ 	.word	0x00000000


	//----- nvinfo : EIATTR_CBANK_PARAM_SIZE
	.align		4
.L_41:
        /*03bc*/ 	.byte	0x03, 0x19
        /*03be*/ 	.short	0x0470


	//----- nvinfo : EIATTR_PARAM_CBANK
	.align		4
        /*03c0*/ 	.byte	0x04, 0x0a
        /*03c2*/ 	.short	(.L_43 - .L_42)
	.align		4
.L_42:
        /*03c4*/ 	.word	index@(.nv.constant0._ZN7cutlass13device_kernelINS_4gemm6kernel13GemmUniversalIN4cute5tupleIJiiiiEEENS1_10collective13CollectiveMmaINS1_34MainloopSm90TmaGmmaWarpSpecializedILi9ENS5_IJNS4_1CILi8EEENSA_ILi1EEESC_EEENS1_35KernelTmaWarpSpecializedCooperativeEEENS5_IJNSA_ILi128EEENSA_ILi64EEESH_EEENS_10bfloat16_tENS5_IJlSC_lEEESJ_SK_NS4_8TiledMMAINS4_8MMA_AtomIJNS4_4SM904GMMA27MMA_64x64x16_F32BF16BF16_SSILNSO_5MajorE0ELSQ_0ELNSO_7ScaleInE1ELSR_1EEEEEENS4_6LayoutINS5_IJNSA_ILi2EEESC_SC_EEENS5_IJSC_NSA_ILi0EEESX_EEEEENS5_IJNS4_10UnderscoreES10_S10_EEEEENS4_13SM90_TMA_LOADENS4_14ComposedLayoutINS4_7SwizzleILi3ELi4ELi3EEENS4_18smem_ptr_flag_bitsILi16EEENSU_INS5_IJSB_SH_EEENS5_IJSH_SC_EEEEEEEvNS4_8identityENS4_23SM90_TMA_LOAD_MULTICASTES1C_vS1D_EENS_8epilogue10collective6detail29Sm90TmaWarpSpecializedAdapterINS1H_15DefaultEpilogueISJ_SK_SK_NS1G_6thread17LinearCombinationISJ_Li1EffLNS1L_9ScaleType4KindE0ELNS_15FloatRoundStyleE2ESJ_EENS1_15EpilogueDefaultEEEEEvvEEEEvNT_6ParamsE)
        /*03c8*/ 	.short	0x0210
        /*03ca*/ 	.short	0x0470


	//----- nvinfo : EIATTR_SW_WAR
	.align		4
.L_43:
        /*03cc*/ 	.byte	0x04, 0x36
        /*03ce*/ 	.short	(.L_45 - .L_44)
.L_44:
        /*03d0*/ 	.word	0x00000008
.L_45:


//--------------------- .nv.callgraph             --------------------------
	.section	.nv.callgraph,"",@"SHT_CUDA_CALLGRAPH"
	.align	4
	.sectionentsize	8
	.align		4
        /*0000*/ 	.word	0x00000000
	.align		4
        /*0004*/ 	.word	0xffffffff
	.align		4
        /*0008*/ 	.word	index@(_ZN7cutlass13device_kernelINS_4gemm6kernel13GemmUniversalIN4cute5tupleIJiiiiEEENS1_10collective13CollectiveMmaINS1_34MainloopSm90TmaGmmaWarpSpecializedILi9ENS5_IJNS4_1CILi8EEENSA_ILi1EEESC_EEENS1_35KernelTmaWarpSpecializedCooperativeEEENS5_IJNSA_ILi128EEENSA_ILi64EEESH_EEENS_10bfloat16_tENS5_IJlSC_lEEESJ_SK_NS4_8TiledMMAINS4_8MMA_AtomIJNS4_4SM904GMMA27MMA_64x64x16_F32BF16BF16_SSILNSO_5MajorE0ELSQ_0ELNSO_7ScaleInE1ELSR_1EEEEEENS4_6LayoutINS5_IJNSA_ILi2EEESC_SC_EEENS5_IJSC_NSA_ILi0EEESX_EEEEENS5_IJNS4_10UnderscoreES10_S10_EEEEENS4_13SM90_TMA_LOADENS4_14ComposedLayoutINS4_7SwizzleILi3ELi4ELi3EEENS4_18smem_ptr_flag_bitsILi16EEENSU_INS5_IJSB_SH_EEENS5_IJSH_SC_EEEEEEEvNS4_8identityENS4_23SM90_TMA_LOAD_MULTICASTES1C_vS1D_EENS_8epilogue10collective6detail29Sm90TmaWarpSpecializedAdapterINS1H_15DefaultEpilogueISJ_SK_SK_NS1G_6thread17LinearCombinationISJ_Li1EffLNS1L_9ScaleType4KindE0ELNS_15FloatRoundStyleE2ESJ_EENS1_15EpilogueDefaultEEEEEvvEEEEvNT_6ParamsE)
	.align		4
        /*000c*/ 	.word	index@(__assertfail)
	.align		4
        /*0010*/ 	.word	0x00000000
	.align		4
        /*0014*/ 	.word	0xfffffffe
	.align		4
        /*0018*/ 	.word	0x00000000
	.align		4
        /*001c*/ 	.word	0xfffffffd
	.align		4
        /*0020*/ 	.word	0x00000000
	.align		4
        /*0024*/ 	.word	0xfffffffc


//--------------------- .nv.constant4             --------------------------
	.section	.nv.constant4,"a",@progbits
	.align	8
	.align		8
.nv.constant4:
        /*0000*/ 	.dword	__assertfail
	.align		8
        /*0008*/ 	.dword	__unnamed_1
	.align		8
        /*0010*/ 	.dword	_ZN40_INTERNAL_7a4568cb_4_k_cu_9091b70c_223314cuda3std3__45__cpo5beginE
	.align		8
        /*0018*/ 	.dword	_ZN40_INTERNAL_7a4568cb_4_k_cu_9091b70c_223314cuda3std3__45__cpo3endE
	.align		8
        /*0020*/ 	.dword	_ZN40_INTERNAL_7a4568cb_4_k_cu_9091b70c_223314cuda3std3__45__cpo6cbeginE
	.align		8
        /*0028*/ 	.dword	_ZN40_INTERNAL_7a4568cb_4_k_cu_9091b70c_223314cuda3std3__45__cpo4cendE
	.align		8
        /*0030*/ 	.dword	_ZN40_INTERNAL_7a4568cb_4_k_cu_9091b70c_223314cuda3std3__442_GLOBAL__N__7a4568cb_4_k_cu_9091b70c_223316ignoreE
	.align		8
        /*0038*/ 	.dword	_ZN40_INTERNAL_7a4568cb_4_k_cu_9091b70c_223314cuda3std3__419piecewise_constructE
	.align		8
        /*0040*/ 	.dword	_ZN40_INTERNAL_7a4568cb_4_k_cu_9091b70c_223314cuda3std3__48in_placeE
	.align		8
        /*0048*/ 	.dword	_ZN40_INTERNAL_7a4568cb_4_k_cu_9091b70c_223314cuda3std6ranges3__45__cpo4swapE
	.align		8
        /*0050*/ 	.dword	_ZN40_INTERNAL_7a4568cb_4_k_cu_9091b70c_223314cuda3std6ranges3__45__cpo9iter_moveE
	.align		8
        /*0058*/ 	.dword	_ZN40_INTERNAL_7a4568cb_4_k_cu_9091b70c_223314cute7productE
	.align		8
        /*0060*/ 	.dword	_ZN40_INTERNAL_7a4568cb_4_k_cu_9091b70c_223314cute1_E
	.align		8
        /*0068*/ 	.dword	$str$22
	.align		8
        /*0070*/ 	.dword	$str$23


//--------------------- .text._ZN7cutlass13device_kernelINS_4gemm6kernel13GemmUniversalIN4cute5tupleIJiiiiEEENS1_10collective13CollectiveMmaINS1_34MainloopSm90TmaGmmaWarpSpecializedILi9ENS5_IJNS4_1CILi8EEENSA_ILi1EEESC_EEENS1_35KernelTmaWarpSpecializedCooperativeEEENS5_IJNSA_ILi128EEENSA_ILi64EEESH_EEENS_10bfloat16_tENS5_IJlSC_lEEESJ_SK_NS4_8TiledMMAINS4_8MMA_AtomIJNS4_4SM904GMMA27MMA_64x64x16_F32BF16BF16_SSILNSO_5MajorE0ELSQ_0ELNSO_7ScaleInE1ELSR_1EEEEEENS4_6LayoutINS5_IJNSA_ILi2EEESC_SC_EEENS5_IJSC_NSA_ILi0EEESX_EEEEENS5_IJNS4_10UnderscoreES10_S10_EEEEENS4_13SM90_TMA_LOADENS4_14ComposedLayoutINS4_7SwizzleILi3ELi4ELi3EEENS4_18smem_ptr_flag_bitsILi16EEENSU_INS5_IJSB_SH_EEENS5_IJSH_SC_EEEEEEEvNS4_8identityENS4_23SM90_TMA_LOAD_MULTICASTES1C_vS1D_EENS_8epilogue10collective6detail29Sm90TmaWarpSpecializedAdapterINS1H_15DefaultEpilogueISJ_SK_SK_NS1G_6thread17LinearCombinationISJ_Li1EffLNS1L_9ScaleType4KindE0ELNS_15FloatRoundStyleE2ESJ_EENS1_15EpilogueDefaultEEEEEvvEEEEvNT_6ParamsE --------------------------
	.section	.text._ZN7cutlass13device_kernelINS_4gemm6kernel13GemmUniversalIN4cute5tupleIJiiiiEEENS1_10collective13CollectiveMmaINS1_34MainloopSm90TmaGmmaWarpSpecializedILi9ENS5_IJNS4_1CILi8EEENSA_ILi1EEESC_EEENS1_35KernelTmaWarpSpecializedCooperativeEEENS5_IJNSA_ILi128EEENSA_ILi64EEESH_EEENS_10bfloat16_tENS5_IJlSC_lEEESJ_SK_NS4_8TiledMMAINS4_8MMA_AtomIJNS4_4SM904GMMA27MMA_64x64x16_F32BF16BF16_SSILNSO_5MajorE0ELSQ_0ELNSO_7ScaleInE1ELSR_1EEEEEENS4_6LayoutINS5_IJNSA_ILi2EEESC_SC_EEENS5_IJSC_NSA_ILi0EEESX_EEEEENS5_IJNS4_10UnderscoreES10_S10_EEEEENS4_13SM90_TMA_LOADENS4_14ComposedLayoutINS4_7SwizzleILi3ELi4ELi3EEENS4_18smem_ptr_flag_bitsILi16EEENSU_INS5_IJSB_SH_EEENS5_IJSH_SC_EEEEEEEvNS4_8identityENS4_23SM90_TMA_LOAD_MULTICASTES1C_vS1D_EENS_8epilogue10collective6detail29Sm90TmaWarpSpecializedAdapterINS1H_15DefaultEpilogueISJ_SK_SK_NS1G_6thread17LinearCombinationISJ_Li1EffLNS1L_9ScaleType4KindE0ELNS_15FloatRoundStyleE2ESJ_EENS1_15EpilogueDefaultEEEEEvvEEEEvNT_6ParamsE,"ax",@progbits
	.align	128
.text._ZN7cutlass13device_kernelINS_4gemm6kernel13GemmUniversalIN4cute5tupleIJiiiiEEENS1_10collective13CollectiveMmaINS1_34MainloopSm90TmaGmmaWarpSpecializedILi9ENS5_IJNS4_1CILi8EEENSA_ILi1EEESC_EEENS1_35KernelTmaWarpSpecializedCooperativeEEENS5_IJNSA_ILi128EEENSA_ILi64EEESH_EEENS_10bfloat16_tENS5_IJlSC_lEEESJ_SK_NS4_8TiledMMAINS4_8MMA_AtomIJNS4_4SM904GMMA27MMA_64x64x16_F32BF16BF16_SSILNSO_5MajorE0ELSQ_0ELNSO_7ScaleInE1ELSR_1EEEEEENS4_6LayoutINS5_IJNSA_ILi2EEESC_SC_EEENS5_IJSC_NSA_ILi0EEESX_EEEEENS5_IJNS4_10UnderscoreES10_S10_EEEEENS4_13SM90_TMA_LOADENS4_14ComposedLayoutINS4_7SwizzleILi3ELi4ELi3EEENS4_18smem_ptr_flag_bitsILi16EEENSU_INS5_IJSB_SH_EEENS5_IJSH_SC_EEEEEEEvNS4_8identityENS4_23SM90_TMA_LOAD_MULTICASTES1C_vS1D_EENS_8epilogue10collective6detail29Sm90TmaWarpSpecializedAdapterINS1H_15DefaultEpilogueISJ_SK_SK_NS1G_6thread17LinearCombinationISJ_Li1EffLNS1L_9ScaleType4KindE0ELNS_15FloatRoundStyleE2ESJ_EENS1_15EpilogueDefaultEEEEEvvEEEEvNT_6ParamsE:
        .type           _ZN7cutlass13device_kernelINS_4gemm6kernel13GemmUniversalIN4cute5tupleIJiiiiEEENS1_10collective13CollectiveMmaINS1_34MainloopSm90TmaGmmaWarpSpecializedILi9ENS5_IJNS4_1CILi8EEENSA_ILi1EEESC_EEENS1_35KernelTmaWarpSpecializedCooperativeEEENS5_IJNSA_ILi128EEENSA_ILi64EEESH_EEENS_10bfloat16_tENS5_IJlSC_lEEESJ_SK_NS4_8TiledMMAINS4_8MMA_AtomIJNS4_4SM904GMMA27MMA_64x64x16_F32BF16BF16_SSILNSO_5MajorE0ELSQ_0ELNSO_7ScaleInE1ELSR_1EEEEEENS4_6LayoutINS5_IJNSA_ILi2EEESC_SC_EEENS5_IJSC_NSA_ILi0EEESX_EEEEENS5_IJNS4_10UnderscoreES10_S10_EEEEENS4_13SM90_TMA_LOADENS4_14ComposedLayoutINS4_7SwizzleILi3ELi4ELi3EEENS4_18smem_ptr_flag_bitsILi16EEENSU_INS5_IJSB_SH_EEENS5_IJSH_SC_EEEEEEEvNS4_8identityENS4_23SM90_TMA_LOAD_MULTICASTES1C_vS1D_EENS_8epilogue10collective6detail29Sm90TmaWarpSpecializedAdapterINS1H_15DefaultEpilogueISJ_SK_SK_NS1G_6thread17LinearCombinationISJ_Li1EffLNS1L_9ScaleType4KindE0ELNS_15FloatRoundStyleE2ESJ_EENS1_15EpilogueDefaultEEEEEvvEEEEvNT_6ParamsE,@function
        .size           _ZN7cutlass13device_kernelINS_4gemm6kernel13GemmUniversalIN4cute5tupleIJiiiiEEENS1_10collective13CollectiveMmaINS1_34MainloopSm90TmaGmmaWarpSpecializedILi9ENS5_IJNS4_1CILi8EEENSA_ILi1EEESC_EEENS1_35KernelTmaWarpSpecializedCooperativeEEENS5_IJNSA_ILi128EEENSA_ILi64EEESH_EEENS_10bfloat16_tENS5_IJlSC_lEEESJ_SK_NS4_8TiledMMAINS4_8MMA_AtomIJNS4_4SM904GMMA27MMA_64x64x16_F32BF16BF16_SSILNSO_5MajorE0ELSQ_0ELNSO_7ScaleInE1ELSR_1EEEEEENS4_6LayoutINS5_IJNSA_ILi2EEESC_SC_EEENS5_IJSC_NSA_ILi0EEESX_EEEEENS5_IJNS4_10UnderscoreES10_S10_EEEEENS4_13SM90_TMA_LOADENS4_14ComposedLayoutINS4_7SwizzleILi3ELi4ELi3EEENS4_18smem_ptr_flag_bitsILi16EEENSU_INS5_IJSB_SH_EEENS5_IJSH_SC_EEEEEEEvNS4_8identityENS4_23SM90_TMA_LOAD_MULTICASTES1C_vS1D_EENS_8epilogue10collective6detail29Sm90TmaWarpSpecializedAdapterINS1H_15DefaultEpilogueISJ_SK_SK_NS1G_6thread17LinearCombinationISJ_Li1EffLNS1L_9ScaleType4KindE0ELNS_15FloatRoundStyleE2ESJ_EENS1_15EpilogueDefaultEEEEEvvEEEEvNT_6ParamsE,(.L_x_146 - _ZN7cutlass13device_kernelINS_4gemm6kernel13GemmUniversalIN4cute5tupleIJiiiiEEENS1_10collective13CollectiveMmaINS1_34MainloopSm90TmaGmmaWarpSpecializedILi9ENS5_IJNS4_1CILi8EEENSA_ILi1EEESC_EEENS1_35KernelTmaWarpSpecializedCooperativeEEENS5_IJNSA_ILi128EEENSA_ILi64EEESH_EEENS_10bfloat16_tENS5_IJlSC_lEEESJ_SK_NS4_8TiledMMAINS4_8MMA_AtomIJNS4_4SM904GMMA27MMA_64x64x16_F32BF16BF16_SSILNSO_5MajorE0ELSQ_0ELNSO_7ScaleInE1ELSR_1EEEEEENS4_6LayoutINS5_IJNSA_ILi2EEESC_SC_EEENS5_IJSC_NSA_ILi0EEESX_EEEEENS5_IJNS4_10UnderscoreES10_S10_EEEEENS4_13SM90_TMA_LOADENS4_14ComposedLayoutINS4_7SwizzleILi3ELi4ELi3EEENS4_18smem_ptr_flag_bitsILi16EEENSU_INS5_IJSB_SH_EEENS5_IJSH_SC_EEEEEEEvNS4_8identityENS4_23SM90_TMA_LOAD_MULTICASTES1C_vS1D_EENS_8epilogue10collective6detail29Sm90TmaWarpSpecializedAdapterINS1H_15DefaultEpilogueISJ_SK_SK_NS1G_6thread17LinearCombinationISJ_Li1EffLNS1L_9ScaleType4KindE0ELNS_15FloatRoundStyleE2ESJ_EENS1_15EpilogueDefaultEEEEEvvEEEEvNT_6ParamsE)
        .other          _ZN7cutlass13device_kernelINS_4gemm6kernel13GemmUniversalIN4cute5tupleIJiiiiEEENS1_10collective13CollectiveMmaINS1_34MainloopSm90TmaGmmaWarpSpecializedILi9ENS5_IJNS4_1CILi8EEENSA_ILi1EEESC_EEENS1_35KernelTmaWarpSpecializedCooperativeEEENS5_IJNSA_ILi128EEENSA_ILi64EEESH_EEENS_10bfloat16_tENS5_IJlSC_lEEESJ_SK_NS4_8TiledMMAINS4_8MMA_AtomIJNS4_4SM904GMMA27MMA_64x64x16_F32BF16BF16_SSILNSO_5MajorE0ELSQ_0ELNSO_7ScaleInE1ELSR_1EEEEEENS4_6LayoutINS5_IJNSA_ILi2EEESC_SC_EEENS5_IJSC_NSA_ILi0EEESX_EEEEENS5_IJNS4_10UnderscoreES10_S10_EEEEENS4_13SM90_TMA_LOADENS4_14ComposedLayoutINS4_7SwizzleILi3ELi4ELi3EEENS4_18smem_ptr_flag_bitsILi16EEENSU_INS5_IJSB_SH_EEENS5_IJSH_SC_EEEEEEEvNS4_8identityENS4_23SM90_TMA_LOAD_MULTICASTES1C_vS1D_EENS_8epilogue10collective6detail29Sm90TmaWarpSpecializedAdapterINS1H_15DefaultEpilogueISJ_SK_SK_NS1G_6thread17LinearCombinationISJ_Li1EffLNS1L_9ScaleType4KindE0ELNS_15FloatRoundStyleE2ESJ_EENS1_15EpilogueDefaultEEEEEvvEEEEvNT_6ParamsE,@"STO_CUDA_ENTRY STV_DEFAULT"
_ZN7cutlass13device_kernelINS_4gemm6kernel13GemmUniversalIN4cute5tupleIJiiiiEEENS1_10collective13CollectiveMmaINS1_34MainloopSm90TmaGmmaWarpSpecializedILi9ENS5_IJNS4_1CILi8EEENSA_ILi1EEESC_EEENS1_35KernelTmaWarpSpecializedCooperativeEEENS5_IJNSA_ILi128EEENSA_ILi64EEESH_EEENS_10bfloat16_tENS5_IJlSC_lEEESJ_SK_NS4_8TiledMMAINS4_8MMA_AtomIJNS4_4SM904GMMA27MMA_64x64x16_F32BF16BF16_SSILNSO_5MajorE0ELSQ_0ELNSO_7ScaleInE1ELSR_1EEEEEENS4_6LayoutINS5_IJNSA_ILi2EEESC_SC_EEENS5_IJSC_NSA_ILi0EEESX_EEEEENS5_IJNS4_10UnderscoreES10_S10_EEEEENS4_13SM90_TMA_LOADENS4_14ComposedLayoutINS4_7SwizzleILi3ELi4ELi3EEENS4_18smem_ptr_flag_bitsILi16EEENSU_INS5_IJSB_SH_EEENS5_IJSH_SC_EEEEEEEvNS4_8identityENS4_23SM90_TMA_LOAD_MULTICASTES1C_vS1D_EENS_8epilogue10collective6detail29Sm90TmaWarpSpecializedAdapterINS1H_15DefaultEpilogueISJ_SK_SK_NS1G_6thread17LinearCombinationISJ_Li1EffLNS1L_9ScaleType4KindE0ELNS_15FloatRoundStyleE2ESJ_EENS1_15EpilogueDefaultEEEEEvvEEEEvNT_6ParamsE:
[----:B------:R-:W0:Y:S01]  /*0000*/  LDC R1, c[0x0][0x28] ;  /* 0x00000a00ff017b82 */ /* 0x000e220000000800 */
[----:B------:R-:W1:Y:S01]  /*0010*/  S2R R18, SR_TID.X ;  /* 0x0000000000127919 */ /* 0x000e620000002100 */
[----:B------:R-:W-:Y:S01]  /*0020*/  ELECT P0, URZ, PT ;  /* 0x00000000003f782f */ /* 0x000fe20003800000 */
[----:B------:R-:W-:Y:S01]  /*0030*/  BSSY B0, `(.L_x_0) ;  /* 0x000000f000007945 */ /* 0x000fe20003800000 */
[--C-:B-1----:R-:W-:Y:S02]  /*0040*/  SHF.R.U32.HI R0, RZ, 0x5, R18.reuse ;  /* 0x00000005ff007819 */ /* 0x102fe40000011612 */
[----:B------:R-:W-:-:S03]  /*0050*/  SHF.R.U32.HI R3, RZ, 0x7, R18 ;  /* 0x00000007ff037819 */ /* 0x000fc60000011612 */
[----:B------:R-:W1:Y:S04]  /*0060*/  SHFL.IDX PT, R2, R0, RZ, 0x1f ;  /* 0x00001fff00027589 */ /* 0x000e6800000e0000 */
[----:B------:R2:W3:Y:S01]  /*0070*/  SHFL.IDX PT, R5, R3, RZ, 0x1f ;  /* 0x00001fff03057589 */ /* 0x0004e200000e0000 */
[----:B-1----:R-:W-:-:S13]  /*0080*/  ISETP.NE.OR P0, PT, R2, RZ, !P0 ;  /* 0x000000ff0200720c */ /* 0x002fda0004705670 */
[----:B0-23--:R-:W-:Y:S05]  /*0090*/  @P0 BRA `(.L_x_1) ;  /* 0x0000000000200947 */ /* 0x00dfea0003800000 */
[----:B------:R-:W-:Y:S02]  /*00a0*/  ULDC.64 UR4, c[0x0][0x198] ;  /* 0x0000660000047ab9 */ /* 0x000fe40000000a00 */
[----:B------:R-:W-:Y:S02]  /*00b0*/  UIADD3 UR6, UP0, UR4, 0xf0, URZ ;  /* 0x000000f004067890 */ /* 0x000fe4000ff1e03f */
[----:B------:R-:W-:Y:S02]  /*00c0*/  UIADD3 UR4, UP1, UR4, 0x1f0, URZ ;  /* 0x000001f004047890 */ /* 0x000fe4000ff3e03f */
[----:B------:R-:W-:Y:S02]  /*00d0*/  UIADD3.X UR7, URZ, UR5, URZ, UP0, !UPT ;  /* 0x000000053f077290 */ /* 0x000fe400087fe43f */
[----:B------:R-:W-:-:S07]  /*00e0*/  UIADD3.X UR5, URZ, UR5, URZ, UP1, !UPT ;  /* 0x000000053f057290 */ /* 0x000fce0008ffe43f */
[----:B------:R0:W-:Y:S02]  /*00f0*/  UTMACCTL.PF [UR6] ;  /* 0x00000000060079b9 */ /* 0x0001e40008040000 */
[----:B------:R0:W-:Y:S02]  /*0100*/  UTMACCTL.PF [UR4] ;  /* 0x00000000040079b9 */ /* 0x0001e40008040000 */
[----:B0-----:R-:W-:Y:S01]  /*0110*/  NOP ;  /* 0x0000000000007918 */ /* 0x001fe20000000000 */
.L_x_1:
[----:B------:R-:W-:Y:S05]  /*0120*/  BSYNC B0 ;  /* 0x0000000000007941 */ /* 0x000fea0003800000 */
.L_x_0:
[----:B------:R-:W0:Y:S01]  /*0130*/  SHFL.IDX PT, R3, R0, RZ, 0x1f ;  /* 0x00001fff00037589 */ /* 0x000e2200000e0000 */
[----:B------:R-:W-:-:S04]  /*0140*/  SHF.R.S32.HI R7, RZ, 0x1f, R18 ;  /* 0x0000001fff077819 */ /* 0x000fc80000011412 */
[----:B------:R-:W-:-:S04]  /*0150*/  LEA.HI R7, R7, R18, RZ, 0x7 ;  /* 0x0000001207077211 */ /* 0x000fc800078f38ff */
[----:B------:R-:W-:Y:S02]  /*0160*/  LOP3.LUT R7, R7, 0xffffff80, RZ, 0xc0, !PT ;  /* 0xffffff8007077812 */ /* 0x000fe400078ec0ff */
[----:B0-----:R-:W-:-:S13]  /*0170*/  ISETP.NE.AND P0, PT, R3, RZ, PT ;  /* 0x000000ff0300720c */ /* 0x001fda0003f05270 */
[----:B------:R-:W-:Y:S05]  /*0180*/  @P0 BRA `(.L_x_2) ;  /* 0x00000000008c0947 */ /* 0x000fea0003800000 */
[----:B------:R-:W-:Y:S01]  /*0190*/  ELECT P0, URZ, PT ;  /* 0x00000000003f782f */ /* 0x000fe20003800000 */
[----:B------:R-:W-:-:S12]  /*01a0*/  BSSY B0, `(.L_x_2) ;  /* 0x0000021000007945 */ /* 0x000fd80003800000 */
[----:B------:R-:W-:Y:S05]  /*01b0*/  @!P0 BRA `(.L_x_3) ;  /* 0x00000000007c8947 */ /* 0x000fea0003800000 */
[----:B------:R-:W0:Y:S01]  /*01c0*/  S2UR UR8, SR_CgaCtaId ;  /* 0x00000000000879c3 */ /* 0x000e220000008800 */
[----:B------:R-:W-:Y:S01]  /*01d0*/  UMOV UR4, 0x400 ;  /* 0x0000040000047882 */ /* 0x000fe20000000000 */
[----:B------:R-:W-:Y:S01]  /*01e0*/  UMOV UR5, 0x1 ;  /* 0x0000000100057882 */ /* 0x000fe20000000000 */
[----:B------:R-:W-:Y:S02]  /*01f0*/  UMOV UR6, 0x10 ;  /* 0x0000001000067882 */ /* 0x000fe40000000000 */
[----:B------:R-:W-:-:S04]  /*0200*/  UIADD3 UR6, -UR6, 0x100000, URZ ;  /* 0x0010000006067890 */ /* 0x000fc8000fffe13f */
[----:B------:R-:W-:Y:S02]  /*0210*/  USHF.L.U32 UR7, UR6, 0xb, URZ ;  /* 0x0000000b06077899 */ /* 0x000fe4000800063f */
[----:B------:R-:W-:Y:S02]  /*0220*/  USHF.L.U32 UR6, UR6, 0x1, URZ ;  /* 0x0000000106067899 */ /* 0x000fe4000800063f */
[----:B0-----:R-:W-:Y:S02]  /*0230*/  ULEA UR8, UR8, UR4, 0x18 ;  /* 0x0000000408087291 */ /* 0x001fe4000f8ec03f */
[----:B------:R-:W-:-:S04]  /*0240*/  UIADD3 UR4, -UR5, 0x100000, URZ ;  /* 0x0010000005047890 */ /* 0x000fc8000fffe13f */
[----:B------:R-:W-:Y:S02]  /*0250*/  USHF.L.U32 UR5, UR4, 0xb, URZ ;  /* 0x0000000b04057899 */ /* 0x000fe4000800063f */
[----:B------:R-:W-:Y:S01]  /*0260*/  USHF.L.U32 UR4, UR4, 0x1, URZ ;  /* 0x0000000104047899 */ /* 0x000fe2000800063f */
[----:B------:R-:W0:Y:S11]  /*0270*/  FENCE.VIEW.ASYNC.S ;  /* 0x00000000000073c6 */ /* 0x000e360000000000 */
[----:B0-----:R0:W1:Y:S01]  /*0280*/  SYNCS.EXCH.64 URZ, [UR8], UR4 ;  /* 0x00000004083f75b2 */ /* 0x0010620008000100 */
[----:B------:R0:W2:Y:S01]  /*0290*/  SYNCS.EXCH.64 URZ, [UR8+0x48], UR6 ;  /* 0x00004806083f75b2 */ /* 0x0000a20008000100 */
[----:B------:R0:W3:Y:S01]  /*02a0*/  SYNCS.EXCH.64 URZ, [UR8+0x8], UR4 ;  /* 0x00000804083f75b2 */ /* 0x0000e20008000100 */
[----:B------:R0:W4:Y:S01]  /*02b0*/  SYNCS.EXCH.64 URZ, [UR8+0x50], UR6 ;  /* 0x00005006083f75b2 */ /* 0x0001220008000100 */
[----:B------:R0:W0:Y:S01]  /*02c0*/  SYNCS.EXCH.64 URZ, [UR8+0x10], UR4 ;  /* 0x00001004083f75b2 */ /* 0x0000220008000100 */
        /* <DEDUP_REMOVED lines=13> */
[----:B------:R-:W-:Y:S01]  /*03a0*/  NOP ;  /* 0x0000000000007918 */ /* 0x000fe20000000000 */
.L_x_3:
[----:B0-----:R-:W-:Y:S05]  /*03b0*/  BSYNC B0 ;  /* 0x0000000000007941 */ /* 0x001fea0003800000 */
.L_x_2:
[----:B------:R-:W0:Y:S01]  /*03c0*/  SHFL.IDX PT, R0, R0, RZ, 0x1f ;  /* 0x00001fff00007589 */ /* 0x000e2200000e0000 */
[----:B------:R-:W5:Y:S01]  /*03d0*/  S2UR UR8, SR_CTAID.X ;  /* 0x00000000000879c3 */ /* 0x000f620000002500 */
[----:B------:R-:W-:Y:S01]  /*03e0*/  IMAD.IADD R6, R18, 0x1, -R7 ;  /* 0x0000000112067824 */ /* 0x000fe200078e0a07 */
[----:B------:R-:W-:Y:S01]  /*03f0*/  SHF.R.S32.HI R10, RZ, 0x1f, R3 ;  /* 0x0000001fff0a7819 */ /* 0x000fe20000011403 */
[----:B------:R-:W1:Y:S01]  /*0400*/  S2R R4, SR_CTAID.Y ;  /* 0x0000000000047919 */ /* 0x000e620000002600 */
[----:B------:R-:W-:Y:S01]  /*0410*/  ELECT P0, URZ, PT ;  /* 0x00000000003f782f */ /* 0x000fe20003800000 */
[----:B------:R-:W-:Y:S01]  /*0420*/  NOP ;  /* 0x0000000000007918 */ /* 0x000fe20000000000 */
[----:B------:R-:W-:Y:S01]  /*0430*/  SHF.R.S32.HI R7, RZ, 0x1f, R6 ;  /* 0x0000001fff077819 */ /* 0x000fe20000011406 */
[----:B------:R-:W-:Y:S01]  /*0440*/  ULDC UR4, c[0x0][0x150] ;  /* 0x0000540000047ab9 */ /* 0x000fe20000000800 */
[----:B------:R-:W-:Y:S01]  /*0450*/  LEA.HI R10, R10, R3, RZ, 0x2 ;  /* 0x000000030a0a7211 */ /* 0x000fe200078f10ff */
[----:B------:R-:W2:Y:S01]  /*0460*/  LDC R9, c[0x0][0x144] ;  /* 0x00005100ff097b82 */ /* 0x000ea20000000800 */
[----:B------:R-:W-:Y:S01]  /*0470*/  LEA.HI R7, R7, R6, RZ, 0x3 ;  /* 0x0000000607077211 */ /* 0x000fe200078f18ff */
[----:B------:R-:W-:Y:S01]  /*0480*/  NOP ;  /* 0x0000000000007918 */ /* 0x000fe20000000000 */
[----:B------:R-:W-:Y:S01]  /*0490*/  LOP3.LUT R10, R10, 0x3ffffffc, RZ, 0xc0, !PT ;  /* 0x3ffffffc0a0a7812 */ /* 0x000fe200078ec0ff */
[----:B------:R-:W-:Y:S01]  /*04a0*/  IMAD.MOV.U32 R23, RZ, RZ, 0x1 ;  /* 0x00000001ff177424 */ /* 0x000fe200078e00ff */
[----:B------:R-:W-:-:S02]  /*04b0*/  SHF.R.S32.HI R8, RZ, 0x3, R7 ;  /* 0x00000003ff087819 */ /* 0x000fc40000011407 */
[----:B------:R-:W-:Y:S01]  /*04c0*/  SHF.R.S32.HI R7, RZ, 0x1f, R7 ;  /* 0x0000001fff077819 */ /* 0x000fe20000011407 */
[----:B------:R-:W-:Y:S01]  /*04d0*/  IMAD.IADD R10, R3, 0x1, -R10 ;  /* 0x00000001030a7824 */ /* 0x000fe200078e0a0a */
[----:B------:R-:W3:Y:S01]  /*04e0*/  LDC R12, c[0x0][0x140] ;  /* 0x00005000ff0c7b82 */ /* 0x000ee20000000800 */
[----:B------:R-:W-:Y:S02]  /*04f0*/  ISETP.NE.AND P3, PT, R5, RZ, PT ;  /* 0x000000ff0500720c */ /* 0x000fe40003f65270 */
[----:B------:R-:W-:Y:S02]  /*0500*/  LEA.HI R7, R7, R8, RZ, 0x2 ;  /* 0x0000000807077211 */ /* 0x000fe400078f10ff */
[----:B0-----:R-:W-:Y:S02]  /*0510*/  ISETP.NE.OR P0, PT, R0, RZ, !P0 ;  /* 0x000000ff0000720c */ /* 0x001fe40004705670 */
[----:B------:R-:W-:Y:S02]  /*0520*/  LOP3.LUT R7, R7, 0xfffffffc, RZ, 0xc0, !PT ;  /* 0xfffffffc07077812 */ /* 0x000fe400078ec0ff */
[----:B-----5:R-:W-:-:S03]  /*0530*/  I2FP.F32.U32 R0, UR8 ;  /* 0x0000000800007c45 */ /* 0x020fc60008201000 */
[----:B------:R-:W-:Y:S02]  /*0540*/  IMAD.IADD R7, R8, 0x1, -R7 ;  /* 0x0000000108077824 */ /* 0x000fe400078e0a07 */
[----:B------:R-:W-:Y:S01]  /*0550*/  FMUL R0, R0, UR4 ;  /* 0x0000000400007c20 */ /* 0x000fe20008400000 */
[----:B------:R-:W-:Y:S01]  /*0560*/  ULDC UR4, c[0x0][0x154] ;  /* 0x0000550000047ab9 */ /* 0x000fe20000000800 */
[----:B------:R-:W-:Y:S01]  /*0570*/  IMAD R7, R10, 0x4, R7 ;  /* 0x000000040a077824 */ /* 0x000fe200078e0207 */
[----:B-1----:R-:W-:Y:S01]  /*0580*/  I2FP.F32.U32 R8, R4 ;  /* 0x0000000400087245 */ /* 0x002fe20000201000 */
[----:B------:R-:W-:Y:S01]  /*0590*/  VOTEU.ALL UP0, P0 ;  /* 0x00000000003f7886 */ /* 0x000fe20000000000 */
[----:B------:R-:W-:Y:S01]  /*05a0*/  VOTEU.ALL UP1, P0 ;  /* 0x00000000003f7886 */ /* 0x000fe20000020000 */
[----:B------:R-:W0:Y:S01]  /*05b0*/  F2I.U32.TRUNC.NTZ R0, R0 ;  /* 0x0000000000007305 */ /* 0x000e22000020f000 */
[C---:B------:R-:W-:Y:S02]  /*05c0*/  IMAD.SHL.U32 R22, R7.reuse, 0x4, RZ ;  /* 0x0000000407167824 */ /* 0x040fe400078e00ff */
[----:B------:R-:W-:Y:S01]  /*05d0*/  FMUL R10, R8, UR4 ;  /* 0x00000004080a7c20 */ /* 0x000fe20008400000 */
[----:B------:R-:W1:Y:S01]  /*05e0*/  @!UP0 S2UR UR7, SR_CgaCtaId ;  /* 0x00000000000789c3 */ /* 0x000e620000008800 */
[----:B------:R-:W-:Y:S01]  /*05f0*/  UMOV UR4, 0x20 ;  /* 0x0000002000047882 */ /* 0x000fe20000000000 */
[----:B------:R-:W-:Y:S01]  /*0600*/  @!UP0 UMOV UR6, 0x400 ;  /* 0x0000040000068882 */ /* 0x000fe20000000000 */
[----:B------:R-:W-:Y:S01]  /*0610*/  LOP3.LUT R22, R7, 0xc, R22, 0x78, !PT ;  /* 0x0000000c07167812 */ /* 0x000fe200078e7816 */
[----:B------:R-:W-:-:S04]  /*0620*/  @!UP0 UIADD3 UR4, -UR4, 0x100000, URZ ;  /* 0x0010000004048890 */ /* 0x000fc8000fffe13f */
[----:B------:R-:W-:Y:S02]  /*0630*/  @!UP0 USHF.L.U32 UR5, UR4, 0xb, URZ ;  /* 0x0000000b04058899 */ /* 0x000fe4000800063f */
[----:B------:R-:W-:Y:S01]  /*0640*/  @!UP0 USHF.L.U32 UR4, UR4, 0x1, URZ ;  /* 0x0000000104048899 */ /* 0x000fe2000800063f */
[----:B------:R-:W5:Y:S01]  /*0650*/  F2I.U32.TRUNC.NTZ R10, R10 ;  /* 0x0000000a000a7305 */ /* 0x000f62000020f000 */
[----:B---3--:R-:W-:Y:S02]  /*0660*/  ISETP.EQ.U32.AND P2, PT, R12, 0x1, PT ;  /* 0x000000010c00780c */ /* 0x008fe40003f42070 */
[----:B------:R-:W-:Y:S01]  /*0670*/  SHF.R.S32.HI R3, RZ, 0x1f, R22 ;  /* 0x0000001fff037819 */ /* 0x000fe20000011416 */
[----:B------:R-:W3:Y:S01]  /*0680*/  LDC R7, c[0x0][0x148] ;  /* 0x00005200ff077b82 */ /* 0x000ee20000000800 */
[----:B0-----:R-:W-:Y:S02]  /*0690*/  IMAD.MOV R14, RZ, RZ, -R0 ;  /* 0x000000ffff0e7224 */ /* 0x001fe400078e0a00 */
[----:B------:R-:W-:-:S02]  /*06a0*/  LEA.HI R8, R3, R22, RZ, 0x3 ;  /* 0x0000001603087211 */ /* 0x000fc400078f18ff */
[----:B--2---:R-:W-:Y:S02]  /*06b0*/  IMAD R3, R9, R14, UR8 ;  /* 0x0000000809037e24 */ /* 0x004fe4000f8e020e */
[----:B------:R-:W-:Y:S02]  /*06c0*/  LOP3.LUT R11, R8, 0xfffffff8, RZ, 0xc0, !PT ;  /* 0xfffffff8080b7812 */ /* 0x000fe400078ec0ff */
[----:B------:R-:W-:Y:S01]  /*06d0*/  SHF.R.S32.HI R9, RZ, 0x1f, R2 ;  /* 0x0000001fff097819 */ /* 0x000fe20000011402 */
[----:B-----5:R-:W-:Y:S02]  /*06e0*/  IMAD.MOV R24, RZ, RZ, -R10 ;  /* 0x000000ffff187224 */ /* 0x020fe400078e0a0a */
[----:B------:R-:W-:Y:S01]  /*06f0*/  IMAD.IADD R0, R22, 0x1, -R11 ;  /* 0x0000000116007824 */ /* 0x000fe200078e0a0b */
[----:B------:R-:W-:Y:S01]  /*0700*/  LEA.HI R9, R9, R2, RZ, 0x2 ;  /* 0x0000000209097211 */ /* 0x000fe200078f10ff */
[----:B-1----:R-:W-:Y:S01]  /*0710*/  @!UP0 ULEA UR6, UR7, UR6, 0x18 ;  /* 0x0000000607068291 */ /* 0x002fe2000f8ec03f */
[----:B------:R-:W-:-:S02]  /*0720*/  VOTEU.ALL UP0, P0 ;  /* 0x00000000003f7886 */ /* 0x000fc40000000000 */
[----:B------:R-:W-:Y:S02]  /*0730*/  LOP3.LUT R9, R9, 0xfffffffc, RZ, 0xc0, !PT ;  /* 0xfffffffc09097812 */ /* 0x000fe400078ec0ff */
[----:B------:R-:W-:Y:S02]  /*0740*/  ISETP.NE.AND P4, PT, R0, R3, PT ;  /* 0x000000030000720c */ /* 0x000fe40003f85270 */
[----:B------:R-:W-:Y:S01]  /*0750*/  LOP3.LUT P0, RZ, R6, 0x7, RZ, 0xc0, !PT ;  /* 0x0000000706ff7812 */ /* 0x000fe2000780c0ff */
[----:B------:R-:W-:Y:S02]  /*0760*/  IMAD.IADD R0, R2, 0x1, -R9 ;  /* 0x0000000102007824 */ /* 0x000fe400078e0a09 */
[----:B---3--:R-:W-:Y:S01]  /*0770*/  IMAD R9, R7, R24, R4 ;  /* 0x0000001807097224 */ /* 0x008fe200078e0204 */
[----:B------:R-:W-:Y:S01]  /*0780*/  ISETP.LT.U32.AND P0, PT, R22, 0x8, !P0 ;  /* 0x000000081600780c */ /* 0x000fe20004701070 */
[----:B------:R-:W-:Y:S01]  /*0790*/  VIADD R6, R5, 0xffffffff ;  /* 0xffffffff05067836 */ /* 0x000fe20000000000 */
[----:B------:R-:W-:Y:S01]  /*07a0*/  ISETP.NE.AND P1, PT, R0, 0x3, PT ;  /* 0x000000030000780c */ /* 0x000fe20003f25270 */
[----:B------:R-:W0:Y:S02]  /*07b0*/  FENCE.VIEW.ASYNC.S ;  /* 0x00000000000073c6 */ /* 0x000e240000000000 */
[----:B0-----:R0:W1:Y:S01]  /*07c0*/  @!UP0 SYNCS.EXCH.64 URZ, [UR6+0xa0], UR4 ;  /* 0x0000a004063f85b2 */ /* 0x0010620008000100 */
[----:B------:R-:W-:-:S02]  /*07d0*/  SEL R2, RZ, 0x1, !P0 ;  /* 0x00000001ff027807 */ /* 0x000fc40004000000 */
[----:B------:R-:W-:Y:S02]  /*07e0*/  ISETP.EQ.OR P1, PT, R0, RZ, !P1 ;  /* 0x000000ff0000720c */ /* 0x000fe40004f22670 */
[----:B------:R-:W-:Y:S02]  /*07f0*/  @P4 SHF.R.S32.HI R8, RZ, 0x3, R8 ;  /* 0x00000003ff084819 */ /* 0x000fe40000011408 */
[----:B------:R-:W-:Y:S02]  /*0800*/  ISETP.EQ.AND P1, PT, R5, RZ, P1 ;  /* 0x000000ff0500720c */ /* 0x000fe40000f22270 */
[----:B------:R-:W-:Y:S02]  /*0810*/  @P4 ISETP.NE.AND P5, PT, R8, R9, PT ;  /* 0x000000090800420c */ /* 0x000fe40003fa5270 */
[----:B------:R-:W-:Y:S02]  /*0820*/  ISETP.GE.U32.AND P6, PT, R6, 0x2, PT ;  /* 0x000000020600780c */ /* 0x000fe40003fc6070 */
[----:B------:R-:W-:-:S02]  /*0830*/  @P4 SEL R23, RZ, 0x1, P5 ;  /* 0x00000001ff174807 */ /* 0x000fc40002800000 */
[----:B------:R-:W-:Y:S01]  /*0840*/  SEL R19, RZ, 0x1, !P1 ;  /* 0x00000001ff137807 */ /* 0x000fe20004800000 */
[----:B------:R0:W2:Y:S01]  /*0850*/  @!UP1 SYNCS.EXCH.64 URZ, [UR6+0xa8], UR4 ;  /* 0x0000a804063f95b2 */ /* 0x0000a20008000100 */
[----:B------:R-:W-:Y:S01]  /*0860*/  LOP3.LUT R23, R23, R2, RZ, 0xc0, !PT ;  /* 0x0000000217177212 */ /* 0x000fe200078ec0ff */
[----:B------:R-:W-:Y:S01]  /*0870*/  NOP ;  /* 0x0000000000007918 */ /* 0x000fe20000000000 */
[----:B------:R-:W-:Y:S01]  /*0880*/  SEL R19, R19, 0x2, P6 ;  /* 0x0000000213137807 */ /* 0x000fe20003000000 */
[----:B------:R-:W-:Y:S06]  /*0890*/  @!P2 BRA `(.L_x_4) ;  /* 0x000000000008a947 */ /* 0x000fec0003800000 */
[----:B-12-4-:R-:W-:Y:S01]  /*08a0*/  UCGABAR_ARV ;  /* 0x00000000000079c7 */ /* 0x016fe20008000000 */
[----:B------:R-:W-:Y:S05]  /*08b0*/  BRA `(.L_x_5) ;  /* 0x0000000000047947 */ /* 0x000fea0003800000 */
.L_x_4:
[----:B-12-4-:R-:W-:Y:S01]  /*08c0*/  NOP ;  /* 0x0000000000007918 */ /* 0x016fe20000000000 */
.L_x_5:
[----:B------:R-:W1:Y:S01]  /*08d0*/  LDC R2, c[0x0][0x65c] ;  /* 0x00019700ff027b82 */ /* 0x000e620000000800 */
[----:B------:R-:W-:Y:S02]  /*08e0*/  IMAD.U32 R8, RZ, RZ, UR8 ;  /* 0x00000008ff087e24 */ /* 0x000fe4000f8e00ff */
[----:B------:R-:W-:Y:S01]  /*08f0*/  IMAD.MOV.U32 R9, RZ, RZ, RZ ;  /* 0x000000ffff097224 */ /* 0x000fe200078e00ff */
[----:B-1----:R-:W-:-:S04]  /*0900*/  ISETP.NE.AND P1, PT, R2, 0x1, PT ;  /* 0x000000010200780c */ /* 0x002fc80003f25270 */
[----:B------:R-:W-:-:S09]  /*0910*/  P2R R5, PR, RZ, 0x2 ;  /* 0x00000002ff057803 */ /* 0x000fd20000000000 */
[----:B------:R-:W1:Y:S01]  /*0920*/  @P1 LDC R17, c[0x0][0x10] ;  /* 0x00000400ff111b82 */ /* 0x000e620000000800 */
[----:B------:R-:W-:Y:S02]  /*0930*/  @P1 IMAD.MOV.U32 R5, RZ, RZ, RZ ;  /* 0x000000ffff051224 */ /* 0x000fe400078e00ff */
[----:B------:R-:W-:-:S05]  /*0940*/  @P1 IMAD.MOV.U32 R13, RZ, RZ, RZ ;  /* 0x000000ffff0d1224 */ /* 0x000fca00078e00ff */
[----:B------:R-:W2:Y:S01]  /*0950*/  @!P1 LDC R11, c[0x0][0xc] ;  /* 0x00000300ff0b9b82 */ /* 0x000ea20000000800 */
[----:B-1----:R-:W-:-:S04]  /*0960*/  @P1 IMAD.WIDE.U32 R16, R17, UR8, R4 ;  /* 0x0000000811101c25 */ /* 0x002fc8000f8e0004 */
[----:B------:R-:W-:Y:S02]  /*0970*/  @P1 IMAD.IADD R17, R17, 0x1, R13 ;  /* 0x0000000111111824 */ /* 0x000fe400078e020d */
[----:B--2---:R-:W-:-:S04]  /*0980*/  @!P1 IMAD.WIDE.U32 R8, R4, R11, R8 ;  /* 0x0000000b04089225 */ /* 0x004fc800078e0008 */
[----:B------:R-:W-:Y:S02]  /*0990*/  @!P1 IMAD.MOV.U32 R16, RZ, RZ, R8 ;  /* 0x000000ffff109224 */ /* 0x000fe400078e0008 */
[----:B------:R-:W-:Y:S01]  /*09a0*/  @!P1 IMAD.MOV.U32 R17, RZ, RZ, R9 ;  /* 0x000000ffff119224 */ /* 0x000fe200078e0009 */
[----:B------:R-:W-:Y:S06]  /*09b0*/  @!P2 BRA `(.L_x_6) ;  /* 0x00000000000ca947 */ /* 0x000fec0003800000 */
[----:B------:R-:W-:Y:S01]  /*09c0*/  UCGABAR_WAIT ;  /* 0x0000000000007dc7 */ /* 0x000fe20008000000 */
[----:B------:R-:W-:Y:S01]  /*09d0*/  CCTL.IVALL ;  /* 0x00000000ff00798f */ /* 0x000fe20002000000 */
[----:B------:R-:W-:Y:S05]  /*09e0*/  BRA `(.L_x_7) ;  /* 0x0000000000047947 */ /* 0x000fea0003800000 */
.L_x_6:
[----:B------:R-:W-:Y:S06]  /*09f0*/  BAR.SYNC.DEFER_BLOCKING 0x0 ;  /* 0x0000000000007b1d */ /* 0x000fec0000010000 */
.L_x_7:
[----:B------:R-:W-:Y:S05]  /*0a00*/  @!P3 BRA `(.L_x_8) ;  /* 0x00000040001cb947 */ /* 0x000fea0003800000 */
[----:B------:R-:W-:-:S13]  /*0a10*/  ISETP.GT.U32.AND P0, PT, R6, 0x1, PT ;  /* 0x000000010600780c */ /* 0x000fda0003f04070 */
[----:B0-----:R-:W-:Y:S05]  /*0a20*/  @P0 EXIT ;  /* 0x000000000000094d */ /* 0x001fea0003800000 */
[----:B------:R-:W-:Y:S01]  /*0a30*/  ULDC.64 UR4, c[0x0][0x650] ;  /* 0x0001940000047ab9 */ /* 0x000fe20000000a00 */
[----:B------:R-:W-:Y:S01]  /*0a40*/  PRMT R0, RZ, 0x7610, R0 ;  /* 0x00007610ff007816 */ /* 0x000fe20000000000 */
[----:B------:R-:W-:Y:S01]  /*0a50*/  IMAD.MOV.U32 R60, RZ, RZ, -0x1 ;  /* 0xffffffffff3c7424 */ /* 0x000fe200078e00ff */
[----:B------:R-:W-:Y:S01]  /*0a60*/  ISETP.GE.U32.AND P0, PT, R16, UR4, PT ;  /* 0x0000000410007c0c */ /* 0x000fe2000bf06070 */
[----:B------:R-:W-:Y:S02]  /*0a70*/  IMAD.MOV.U32 R61, RZ, RZ, -0x1 ;  /* 0xffffffffff3d7424 */ /* 0x000fe400078e00ff */
[----:B------:R-:W-:Y:S01]  /*0a80*/  IMAD.MOV.U32 R59, RZ, RZ, -0x1 ;  /* 0xffffffffff3b7424 */ /* 0x000fe200078e00ff */
[----:B------:R-:W-:-:S13]  /*0a90*/  ISETP.GE.U32.AND.EX P0, PT, R17, UR5, PT, P0 ;  /* 0x0000000511007c0c */ /* 0x000fda000bf06100 */
[----:B------:R-:W-:Y:S05]  /*0aa0*/  @P0 BRA `(.L_x_9) ;  /* 0x0000000400280947 */ /* 0x000fea0003800000 */
[----:B------:R-:W0:Y:S01]  /*0ab0*/  LDC.64 R20, c[0x0][0x628] ;  /* 0x00018a00ff147b82 */ /* 0x000e220000000a00 */
[----:B------:R-:W-:Y:S02]  /*0ac0*/  IMAD.MOV.U32 R8, RZ, RZ, R16 ;  /* 0x000000ffff087224 */ /* 0x000fe400078e0010 */
[----:B------:R-:W-:-:S05]  /*0ad0*/  IMAD.MOV.U32 R9, RZ, RZ, R17 ;  /* 0x000000ffff097224 */ /* 0x000fca00078e0011 */
[----:B------:R-:W1:Y:S08]  /*0ae0*/  LDC R0, c[0x0][0x630] ;  /* 0x00018c00ff007b82 */ /* 0x000e700000000800 */
[----:B------:R-:W2:Y:S01]  /*0af0*/  LDC.64 R26, c[0x0][0x620] ;  /* 0x00018800ff1a7b82 */ /* 0x000ea20000000a00 */
[----:B0-----:R-:W-:-:S04]  /*0b00*/  ISETP.NE.U32.AND P0, PT, R20, RZ, PT ;  /* 0x000000ff1400720c */ /* 0x001fc80003f05070 */
[----:B------:R-:W-:-:S13]  /*0b10*/  ISETP.NE.AND.EX P0, PT, R21, RZ, PT, P0 ;  /* 0x000000ff1500720c */ /* 0x000fda0003f05300 */
[----:B-12---:R-:W-:Y:S05]  /*0b20*/  @!P0 BRA `(.L_x_10) ;  /* 0x0000000000288947 */ /* 0x006fea0003800000 */
[----:B------:R-:W0:Y:S02]  /*0b30*/  LDC R13, c[0x0][0x634] ;  /* 0x00018d00ff0d7b82 */ /* 0x000e240000000800 */
[----:B0-----:R-:W-:-:S05]  /*0b40*/  IADD3 R13, P0, R16, R13, RZ ;  /* 0x0000000d100d7210 */ /* 0x001fca0007f1e0ff */
[----:B------:R-:W-:-:S04]  /*0b50*/  IMAD.X R15, RZ, RZ, R17, P0 ;  /* 0x000000ffff0f7224 */ /* 0x000fc800000e0611 */
[----:B------:R-:W-:-:S04]  /*0b60*/  IMAD.WIDE.U32 R8, R15, R20, RZ ;  /* 0x000000140f087225 */ /* 0x000fc800078e00ff */
[----:B------:R-:W-:-:S04]  /*0b70*/  IMAD.WIDE.U32 R10, P0, R13, R21, R8 ;  /* 0x000000150d0a7225 */ /* 0x000fc80007800008 */
[----:B------:R-:W-:-:S04]  /*0b80*/  IMAD.WIDE.U32 R8, R13, R20, RZ ;  /* 0x000000140d087225 */ /* 0x000fc800078e00ff */
[----:B------:R-:W-:Y:S01]  /*0b90*/  IMAD.X R13, RZ, RZ, RZ, P0 ;  /* 0x000000ffff0d7224 */ /* 0x000fe200000e06ff */
[----:B------:R-:W-:Y:S01]  /*0ba0*/  IADD3 RZ, P0, R9, R10, RZ ;  /* 0x0000000a09ff7210 */ /* 0x000fe20007f1e0ff */
[----:B------:R-:W-:-:S04]  /*0bb0*/  IMAD.MOV.U32 R12, RZ, RZ, R11 ;  /* 0x000000ffff0c7224 */ /* 0x000fc800078e000b */
[----:B------:R-:W-:-:S08]  /*0bc0*/  IMAD.WIDE.U32.X R8, R15, R21, R12, P0 ;  /* 0x000000150f087225 */ /* 0x000fd000000e040c */
.L_x_10:
[----:B------:R-:W0:Y:S01]  /*0bd0*/  LDC.64 R20, c[0x0][0x640] ;  /* 0x00019000ff147b82 */ /* 0x000e220000000a00 */
[--C-:B------:R-:W-:Y:S01]  /*0be0*/  SHF.R.U64 R59, R8, R0, R9.reuse ;  /* 0x00000000083b7219 */ /* 0x100fe20000001209 */
[----:B------:R-:W-:Y:S01]  /*0bf0*/  IMAD R28, R7, R24, R4 ;  /* 0x00000018071c7224 */ /* 0x000fe200078e0204 */
[----:B------:R-:W-:Y:S01]  /*0c00*/  SHF.R.U32.HI R0, RZ, R0, R9 ;  /* 0x00000000ff007219 */ /* 0x000fe20000011609 */
[----:B------:R-:W-:Y:S01]  /*0c10*/  IMAD.MOV.U32 R25, RZ, RZ, 0x1 ;  /* 0x00000001ff197424 */ /* 0x000fe200078e00ff */
[----:B------:R-:W-:-:S03]  /*0c20*/  IADD3 R5, P0, RZ, -R59, RZ ;  /* 0x8000003bff057210 */ /* 0x000fc60007f1e0ff */
[----:B------:R-:W1:Y:S02]  /*0c30*/  LDC R6, c[0x0][0x618] ;  /* 0x00018600ff067b82 */ /* 0x000e640000000800 */
[----:B------:R-:W-:-:S04]  /*0c40*/  IMAD.X R9, RZ, RZ, ~R0, P0 ;  /* 0x000000ffff097224 */ /* 0x000fc800000e0e00 */
[-C--:B------:R-:W-:Y:S02]  /*0c50*/  IMAD R0, R9, R26.reuse, RZ ;  /* 0x0000001a09007224 */ /* 0x080fe400078e02ff */
[----:B------:R-:W2:Y:S01]  /*0c60*/  LDC R11, c[0x0][0x608] ;  /* 0x00018200ff0b7b82 */ /* 0x000ea20000000800 */
[----:B------:R-:W-:-:S04]  /*0c70*/  IMAD.WIDE.U32 R8, R5, R26, R16 ;  /* 0x0000001a05087225 */ /* 0x000fc800078e0010 */
[----:B------:R-:W-:-:S03]  /*0c80*/  IMAD R5, R5, R27, R0 ;  /* 0x0000001b05057224 */ /* 0x000fc600078e0200 */
[----:B------:R-:W3:Y:S01]  /*0c90*/  LDC R12, c[0x0][0x658] ;  /* 0x00019600ff0c7b82 */ /* 0x000ee20000000800 */
[----:B0-----:R-:W-:Y:S01]  /*0ca0*/  ISETP.NE.U32.AND P0, PT, R20, RZ, PT ;  /* 0x000000ff1400720c */ /* 0x001fe20003f05070 */
[----:B------:R-:W-:Y:S02]  /*0cb0*/  IMAD.IADD R5, R9, 0x1, R5 ;  /* 0x0000000109057824 */ /* 0x000fe400078e0205 */
[----:B------:R-:W-:Y:S01]  /*0cc0*/  IMAD.MOV.U32 R9, RZ, RZ, -0x1 ;  /* 0xffffffffff097424 */ /* 0x000fe200078e00ff */
[----:B------:R-:W-:-:S03]  /*0cd0*/  ISETP.NE.AND.EX P0, PT, R21, RZ, PT, P0 ;  /* 0x000000ff1500720c */ /* 0x000fc60003f05300 */
[----:B------:R-:W0:Y:S01]  /*0ce0*/  LDC R15, c[0x0][0x600] ;  /* 0x00018000ff0f7b82 */ /* 0x000e220000000800 */
[-CC-:B-1----:R-:W-:Y:S02]  /*0cf0*/  SHF.R.U64 R13, R8, R6.reuse, R5.reuse ;  /* 0x00000006080d7219 */ /* 0x182fe40000001205 */
[----:B------:R-:W-:-:S05]  /*0d00*/  SHF.R.U32.HI R0, RZ, R6, R5 ;  /* 0x00000006ff007219 */ /* 0x000fca0000011605 */
[----:B------:R-:W1:Y:S01]  /*0d10*/  LDC R14, c[0x0][0x648] ;  /* 0x00019200ff0e7b82 */ /* 0x000e620000000800 */
[-CC-:B--2---:R-:W-:Y:S02]  /*0d20*/  SHF.R.U64 R29, R13, R11.reuse, R0.reuse ;  /* 0x0000000b0d1d7219 */ /* 0x184fe40000001200 */
[----:B------:R-:W-:-:S05]  /*0d30*/  SHF.R.U32.HI R5, RZ, R11, R0 ;  /* 0x0000000bff057219 */ /* 0x000fca0000011600 */
[----:B------:R-:W2:Y:S01]  /*0d40*/  LDC R26, c[0x0][0x638] ;  /* 0x00018e00ff1a7b82 */ /* 0x000ea20000000800 */
[-CC-:B---3--:R-:W-:Y:S02]  /*0d50*/  SHF.R.U64 R24, R29, R12.reuse, R5.reuse ;  /* 0x0000000c1d187219 */ /* 0x188fe40000001205 */
[-C--:B------:R-:W-:Y:S02]  /*0d60*/  SHF.L.U32 R0, R9, R12.reuse, RZ ;  /* 0x0000000c09007219 */ /* 0x080fe400000006ff */
[----:B------:R-:W-:Y:S01]  /*0d70*/  SHF.R.U32.HI R5, RZ, R12, R5 ;  /* 0x0000000cff057219 */ /* 0x000fe20000011605 */
[----:B------:R-:W-:Y:S01]  /*0d80*/  IMAD.MOV.U32 R4, RZ, RZ, R24 ;  /* 0x000000ffff047224 */ /* 0x000fe200078e0018 */
[----:B------:R-:W-:Y:S01]  /*0d90*/  LOP3.LUT R10, RZ, R0, RZ, 0x33, !PT ;  /* 0x00000000ff0a7212 */ /* 0x000fe200078e33ff */
[----:B------:R-:W3:Y:S01]  /*0da0*/  LDC R27, c[0x0][0x610] ;  /* 0x00018400ff1b7b82 */ /* 0x000ee20000000800 */
[----:B------:R-:W-:Y:S05]  /*0db0*/  @!P0 BRA `(.L_x_11) ;  /* 0x0000000000288947 */ /* 0x000fea0003800000 */
[----:B------:R-:W4:Y:S02]  /*0dc0*/  LDC R9, c[0x0][0x64c] ;  /* 0x00019300ff097b82 */ /* 0x000f240000000800 */
[----:B----4-:R-:W-:-:S05]  /*0dd0*/  IADD3 R9, P0, R24, R9, RZ ;  /* 0x0000000918097210 */ /* 0x010fca0007f1e0ff */
        /* <DEDUP_REMOVED lines=8> */
.L_x_11:
[----:B-1----:R-:W-:Y:S01]  /*0e60*/  SHF.R.U64 R4, R4, R14, R5 ;  /* 0x0000000e04047219 */ /* 0x002fe20000001205 */
[----:B0-----:R-:W-:Y:S01]  /*0e70*/  VIADD R6, R15, 0xffffffff ;  /* 0xffffffff0f067836 */ /* 0x001fe20000000000 */
[----:B------:R-:W-:Y:S02]  /*0e80*/  SHF.L.U32 R0, R25, R12, RZ ;  /* 0x0000000c19007219 */ /* 0x000fe400000006ff */
[----:B------:R-:W-:Y:S01]  /*0e90*/  LOP3.LUT R5, R29, R10, RZ, 0xc0, !PT ;  /* 0x0000000a1d057212 */ /* 0x000fe200078ec0ff */
[----:B------:R-:W-:Y:S01]  /*0ea0*/  IMAD.MOV R7, RZ, RZ, -R4 ;  /* 0x000000ffff077224 */ /* 0x000fe200078e0a04 */
[----:B------:R-:W-:Y:S02]  /*0eb0*/  SEL R3, R3, R28, !P1 ;  /* 0x0000001c03037207 */ /* 0x000fe40004800000 */
[----:B------:R-:W-:Y:S01]  /*0ec0*/  LOP3.LUT R6, R13, R6, RZ, 0xc0, !PT ;  /* 0x000000060d067212 */ /* 0x000fe200078ec0ff */
[----:B------:R-:W-:Y:S02]  /*0ed0*/  IMAD R4, R0, R4, R5 ;  /* 0x0000000400047224 */ /* 0x000fe400078e0205 */
[----:B--2---:R-:W-:-:S02]  /*0ee0*/  IMAD R0, R7, R26, R24 ;  /* 0x0000001a07007224 */ /* 0x004fc400078e0218 */
[----:B---3--:R-:W-:Y:S02]  /*0ef0*/  IMAD R3, R4, R27, R3 ;  /* 0x0000001b04037224 */ /* 0x008fe400078e0203 */
[----:B------:R-:W-:Y:S02]  /*0f00*/  IMAD R60, R0, R15, R6 ;  /* 0x0000000f003c7224 */ /* 0x000fe400078e0206 */
[----:B------:R-:W-:-:S03]  /*0f10*/  IMAD.MOV.U32 R4, RZ, RZ, 0x1 ;  /* 0x00000001ff047424 */ /* 0x000fc600078e00ff */
[----:B------:R-:W-:Y:S02]  /*0f20*/  SEL R61, R60, R3, !P1 ;  /* 0x000000033c3d7207 */ /* 0x000fe40004800000 */
[----:B------:R-:W-:Y:S02]  /*0f30*/  PRMT R0, R4, 0x7610, R0 ;  /* 0x0000761004007816 */ /* 0x000fe40000000000 */
[----:B------:R-:W-:-:S07]  /*0f40*/  SEL R60, R3, R60, !P1 ;  /* 0x0000003c033c7207 */ /* 0x000fce0004800000 */
.L_x_9:
[----:B------:R-:W-:-:S08]  /*0f50*/  NOP ;  /* 0x0000000000007918 */ /* 0x000fd00000000000 */
[----:B------:R-:W0:Y:S02]  /*0f60*/  USETMAXREG.TRY_ALLOC.CTAPOOL UP0, 0xe8 ;  /* 0x000000e8000079c8 */ /* 0x000e240008000600 */
[----:B0-----:R-:W-:-:S13]  /*0f70*/  PLOP3.LUT P0, PT, PT, PT, UP0, 0x80, 0x0 ;  /* 0x000000000000781c */ /* 0x001fda0003f0f008 */
[----:B------:R-:W-:Y:S05]  /*0f80*/  @!P0 BRA `(.L_x_9) ;  /* 0xfffffffc00f08947 */ /* 0x000fea000383ffff */
[----:B------:R-:W-:Y:S01]  /*0f90*/  ULDC.64 UR4, c[0x0][0x598] ;  /* 0x0001660000047ab9 */ /* 0x000fe20000000a00 */
[----:B------:R-:W-:Y:S01]  /*0fa0*/  ULDC.64 UR36, c[0x0][0x208] ;  /* 0x0000820000247ab9 */ /* 0x000fe20000000a00 */
[----:B------:R-:W-:-:S04]  /*0fb0*/  ISETP.NE.U32.AND P0, PT, RZ, UR4, PT ;  /* 0x00000004ff007c0c */ /* 0x000fc8000bf05070 */
[----:B------:R-:W-:-:S13]  /*0fc0*/  ISETP.NE.AND.EX P0, PT, RZ, UR5, PT, P0 ;  /* 0x00000005ff007c0c */ /* 0x000fda000bf05300 */
[----:B------:R-:W-:Y:S05]  /*0fd0*/  @!P0 BRA `(.L_x_12) ;  /* 0x00000000001c8947 */ /* 0x000fea0003800000 */
[----:B------:R-:W0:Y:S02]  /*0fe0*/  LDC.64 R4, c[0x0][0x598] ;  /* 0x00016600ff047b82 */ /* 0x000e240000000a00 */
[----:B0-----:R-:W2:Y:S02]  /*0ff0*/  LDG.E.64 R4, desc[UR36][R4.64] ;  /* 0x0000002404047981 */ /* 0x001ea4000c1e1b00 */
[----:B--2---:R-:W-:-:S04]  /*1000*/  ISETP.NE.U32.AND P0, PT, R4, RZ, PT ;  /* 0x000000ff0400720c */ /* 0x004fc80003f05070 */
[----:B------:R-:W-:-:S13]  /*1010*/  ISETP.NE.AND.EX P0, PT, R5, RZ, PT, P0 ;  /* 0x000000ff0500720c */ /* 0x000fda0003f05300 */
[----:B------:R-:W-:Y:S05]  /*1020*/  @!P0 BRA `(.L_x_12) ;  /* 0x0000000000088947 */ /* 0x000fea0003800000 */
[----:B------:R0:W5:Y:S01]  /*1030*/  LD.E R56, desc[UR36][R4.64] ;  /* 0x0000002404387980 */ /* 0x000162000c101900 */
[----:B------:R-:W-:Y:S05]  /*1040*/  BRA `(.L_x_13) ;  /* 0x0000000000247947 */ /* 0x000fea0003800000 */
.L_x_12:
[----:B------:R-:W-:Y:S02]  /*1050*/  ULDC.64 UR4, c[0x0][0x588] ;  /* 0x0001620000047ab9 */ /* 0x000fe40000000a00 */
[----:B------:R-:W-:-:S04]  /*1060*/  ISETP.NE.U32.AND P0, PT, RZ, UR4, PT ;  /* 0x00000004ff007c0c */ /* 0x000fc8000bf05070 */
[----:B------:R-:W-:-:S13]  /*1070*/  ISETP.NE.AND.EX P0, PT, RZ, UR5, PT, P0 ;  /* 0x00000005ff007c0c */ /* 0x000fda000bf05300 */
[----:B------:R-:W-:Y:S05]  /*1080*/  @!P0 BRA `(.L_x_14) ;  /* 0x00000000000c8947 */ /* 0x000fea0003800000 */
[----:B------:R-:W0:Y:S02]  /*1090*/  LDC.64 R56, c[0x0][0x588] ;  /* 0x00016200ff387b82 */ /* 0x000e240000000a00 */
[----:B0-----:R1:W5:Y:S01]  /*10a0*/  LDG.E R56, desc[UR36][R56.64] ;  /* 0x0000002438387981 */ /* 0x001362000c1e1900 */
[----:B------:R-:W-:Y:S05]  /*10b0*/  BRA `(.L_x_13) ;  /* 0x0000000000087947 */ /* 0x000fea0003800000 */
.L_x_14:
[----:B------:R-:W-:Y:S02]  /*10c0*/  ULDC UR4, c[0x0][0x580] ;  /* 0x0001600000047ab9 */ /* 0x000fe40000000800 */
[----:B------:R-:W-:-:S07]  /*10d0*/  IMAD.U32 R56, RZ, RZ, UR4 ;  /* 0x00000004ff387e24 */ /* 0x000fce000f8e00ff */
.L_x_13:
[----:B------:R-:W-:Y:S02]  /*10e0*/  ULDC.64 UR4, c[0x0][0x5a0] ;  /* 0x0001680000047ab9 */ /* 0x000fe40000000a00 */
[----:B------:R-:W-:-:S04]  /*10f0*/  ISETP.NE.U32.AND P0, PT, RZ, UR4, PT ;  /* 0x00000004ff007c0c */ /* 0x000fc8000bf05070 */
[----:B------:R-:W-:-:S13]  /*1100*/  ISETP.NE.AND.EX P0, PT, RZ, UR5, PT, P0 ;  /* 0x00000005ff007c0c */ /* 0x000fda000bf05300 */
[----:B------:R-:W-:Y:S05]  /*1110*/  @!P0 BRA `(.L_x_15) ;  /* 0x00000000001c8947 */ /* 0x000fea0003800000 */
[----:B0-----:R-:W0:Y:S02]  /*1120*/  LDC.64 R4, c[0x0][0x5a0] ;  /* 0x00016800ff047b82 */ /* 0x001e240000000a00 */
[----:B0-----:R-:W2:Y:S02]  /*1130*/  LDG.E.64 R4, desc[UR36][R4.64] ;  /* 0x0000002404047981 */ /* 0x001ea4000c1e1b00 */
[----:B--2---:R-:W-:-:S04]  /*1140*/  ISETP.NE.U32.AND P0, PT, R4, RZ, PT ;  /* 0x000000ff0400720c */ /* 0x004fc80003f05070 */
[----:B------:R-:W-:-:S13]  /*1150*/  ISETP.NE.AND.EX P0, PT, R5, RZ, PT, P0 ;  /* 0x000000ff0500720c */ /* 0x000fda0003f05300 */
[----:B------:R-:W-:Y:S05]  /*1160*/  @!P0 BRA `(.L_x_15) ;  /* 0x0000000000088947 */ /* 0x000fea0003800000 */
[----:B-1----:R0:W5:Y:S01]  /*1170*/  LD.E R57, desc[UR36][R4.64] ;  /* 0x0000002404397980 */ /* 0x002162000c101900 */
[----:B------:R-:W-:Y:S05]  /*1180*/  BRA `(.L_x_16) ;  /* 0x0000000000247947 */ /* 0x000fea0003800000 */
.L_x_15:
[----:B------:R-:W-:Y:S02]  /*1190*/  ULDC.64 UR4, c[0x0][0x590] ;  /* 0x0001640000047ab9 */ /* 0x000fe40000000a00 */
[----:B------:R-:W-:-:S04]  /*11a0*/  ISETP.NE.U32.AND P0, PT, RZ, UR4, PT ;  /* 0x00000004ff007c0c */ /* 0x000fc8000bf05070 */
[----:B------:R-:W-:-:S13]  /*11b0*/  ISETP.NE.AND.EX P0, PT, RZ, UR5, PT, P0 ;  /* 0x00000005ff007c0c */ /* 0x000fda000bf05300 */
[----:B------:R-:W-:Y:S05]  /*11c0*/  @!P0 BRA `(.L_x_17) ;  /* 0x00000000000c8947 */ /* 0x000fea0003800000 */
[----:B0-----:R-:W1:Y:S02]  /*11d0*/  LDC.64 R4, c[0x0][0x590] ;  /* 0x00016400ff047b82 */ /* 0x001e640000000a00 */
[----:B-1----:R1:W5:Y:S01]  /*11e0*/  LDG.E R57, desc[UR36][R4.64] ;  /* 0x0000002404397981 */ /* 0x002362000c1e1900 */
[----:B------:R-:W-:Y:S05]  /*11f0*/  BRA `(.L_x_16) ;  /* 0x0000000000087947 */ /* 0x000fea0003800000 */
.L_x_17:
[----:B------:R-:W-:Y:S02]  /*1200*/  ULDC UR4, c[0x0][0x584] ;  /* 0x0001610000047ab9 */ /* 0x000fe40000000800 */
[----:B-1----:R-:W-:-:S07]  /*1210*/  IMAD.U32 R57, RZ, RZ, UR4 ;  /* 0x00000004ff397e24 */ /* 0x002fce000f8e00ff */
.L_x_16:
[----:B------:R-:W-:-:S13]  /*1220*/  LOP3.LUT P0, RZ, R0, 0xff, RZ, 0xc0, !PT ;  /* 0x000000ff00ff7812 */ /* 0x000fda000780c0ff */
[----:B------:R-:W-:Y:S05]  /*1230*/  @!P0 EXIT ;  /* 0x000000000000894d */ /* 0x000fea0003800000 */
[----:B------:R-:W-:Y:S01]  /*1240*/  ULDC UR4, c[0x0][0x28c] ;  /* 0x0000a30000047ab9 */ /* 0x000fe20000000800 */
[----:B------:R-:W-:Y:S01]  /*1250*/  LOP3.LUT R58, R19, 0x1, RZ, 0xfc, !PT ;  /* 0x00000001133a7812 */ /* 0x000fe200078efcff */
[----:B------:R-:W-:Y:S01]  /*1260*/  UIADD3 UR4, UR4, 0x3f, URZ ;  /* 0x0000003f04047890 */ /* 0x000fe2000fffe03f */
[----:B------:R-:W-:Y:S01]  /*1270*/  UMOV UR38, URZ ;  /* 0x0000003f00267c82 */ /* 0x000fe20008000000 */
[----:B------:R-:W-:Y:S02]  /*1280*/  UMOV UR39, URZ ;  /* 0x0000003f00277c82 */ /* 0x000fe40008000000 */
[----:B------:R-:W-:-:S04]  /*1290*/  USHF.R.S32.HI UR5, URZ, 0x1f, UR4 ;  /* 0x0000001f3f057899 */ /* 0x000fc80008011404 */
[----:B------:R-:W-:-:S04]  /*12a0*/  ULEA.HI UR5, UR5, UR4, URZ, 0x6 ;  /* 0x0000000405057291 */ /* 0x000fc8000f8f303f */
[----:B------:R-:W-:-:S12]  /*12b0*/  USHF.R.S32.HI UR40, URZ, 0x6, UR5 ;  /* 0x000000063f287899 */ /* 0x000fd80008011405 */
.L_x_101:
[----:B------:R-:W-:Y:S01]  /*12c0*/  LOP3.LUT R0, R18, 0x80, RZ, 0xc0, !PT ;  /* 0x0000008012007812 */ /* 0x000fe200078ec0ff */
[----:B--2---:R-:W2:Y:S01]  /*12d0*/  S2UR UR7, SR_CgaCtaId ;  /* 0x00000000000779c3 */ /* 0x004ea20000008800 */
[----:B------:R-:W-:Y:S02]  /*12e0*/  UMOV UR6, 0x400 ;  /* 0x0000040000067882 */ /* 0x000fe40000000000 */
[----:B------:R-:W-:-:S06]  /*12f0*/  SHF.R.U32.HI R0, RZ, 0x7, R0 ;  /* 0x00000007ff007819 */ /* 0x000fcc0000011600 */
[----:B---3--:R-:W3:Y:S01]  /*1300*/  SHFL.IDX PT, R0, R0, RZ, 0x1f ;  /* 0x00001fff00007589 */ /* 0x008ee200000e0000 */
[----:B--2---:R-:W-:Y:S01]  /*1310*/  ULEA UR6, UR7, UR6, 0x18 ;  /* 0x0000000607067291 */ /* 0x004fe2000f8ec03f */
[----:B---3--:R-:W-:-:S13]  /*1320*/  R2UR UR4, R0 ;  /* 0x00000000000472ca */ /* 0x008fda00000e0000 */
[----:B------:R-:W-:-:S04]  /*1330*/  ULEA.HI UR5, UR4, UR4, URZ, 0x1 ;  /* 0x0000000404057291 */ /* 0x000fc8000f8f083f */
[----:B------:R-:W-:-:S04]  /*1340*/  ULOP3.LUT UR5, UR5, 0x7fffe, URZ, 0xc0, !UPT ;  /* 0x0007fffe05057892 */ /* 0x000fc8000f8ec03f */
[----:B------:R-:W-:-:S03]  /*1350*/  UIADD3 UR5, UR4, -UR5, URZ ;  /* 0x8000000504057290 */ /* 0x000fc6000fffe03f */
[----:B------:R-:W-:Y:S01]  /*1360*/  ULDC UR4, c[0x0][0x28c] ;  /* 0x0000a30000047ab9 */ /* 0x000fe20000000800 */
[----:B------:R-:W-:Y:S01]  /*1370*/  ULEA UR5, UR5, UR6, 0xd ;  /* 0x0000000605057291 */ /* 0x000fe2000f8e683f */
[----:B------:R-:W-:-:S03]  /*1380*/  ISETP.LT.AND P0, PT, RZ, UR4, PT ;  /* 0x00000004ff007c0c */ /* 0x000fc6000bf01270 */
[----:B------:R-:W-:-:S04]  /*1390*/  UIADD3 UR5, UR5, 0x180, URZ ;  /* 0x0000018005057890 */ /* 0x000fc8000fffe03f */
[----:B------:R-:W-:-:S04]  /*13a0*/  USHF.R.U32.HI UR5, URZ, 0x4, UR5 ;  /* 0x000000043f057899 */ /* 0x000fc80008011605 */
[----:B------:R-:W-:Y:S02]  /*13b0*/  ULOP3.LUT UR41, UR5, 0x3fff, URZ, 0xc0, !UPT ;  /* 0x00003fff05297892 */ /* 0x000fe4000f8ec03f */
[----:B01---5:R-:W-:Y:S10]  /*13c0*/  @P0 BRA `(.L_x_18) ;  /* 0x0000000000400947 */ /* 0x023ff40003800000 */
[----:B------:R-:W-:Y:S01]  /*13d0*/  MOV R0, 0x0 ;  /* 0x0000000000007802 */ /* 0x000fe20000000f00 */
[----:B------:R-:W-:Y:S01]  /*13e0*/  ULDC.64 UR4, c[0x4][0x68] ;  /* 0x01001a0000047ab9 */ /* 0x000fe20000000a00 */
[----:B------:R-:W-:Y:S01]  /*13f0*/  ULDC.64 UR6, c[0x4][0x8] ;  /* 0x0100020000067ab9 */ /* 0x000fe20000000a00 */
[----:B01----:R-:W-:Y:S01]  /*1400*/  IMAD.U32 R4, RZ, RZ, UR4 ;  /* 0x00000004ff047e24 */ /* 0x003fe2000f8e00ff */
[----:B------:R0:W1:Y:S01]  /*1410*/  LDC.64 R14, c[0x4][R0] ;  /* 0x01000000000e7b82 */ /* 0x0000620000000a00 */
[----:B------:R-:W-:Y:S01]  /*1420*/  IMAD.U32 R5, RZ, RZ, UR5 ;  /* 0x00000005ff057e24 */ /* 0x000fe2000f8e00ff */
[----:B------:R-:W-:Y:S01]  /*1430*/  ULDC.64 UR4, c[0x4][0x70] ;  /* 0x01001c0000047ab9 */ /* 0x000fe20000000a00 */
[----:B------:R-:W-:Y:S02]  /*1440*/  IMAD.U32 R10, RZ, RZ, UR6 ;  /* 0x00000006ff0a7e24 */ /* 0x000fe4000f8e00ff */
[----:B------:R-:W-:Y:S02]  /*1450*/  IMAD.U32 R6, RZ, RZ, UR4 ;  /* 0x00000004ff067e24 */ /* 0x000fe4000f8e00ff */
[----:B------:R-:W-:-:S02]  /*1460*/  IMAD.U32 R7, RZ, RZ, UR5 ;  /* 0x00000005ff077e24 */ /* 0x000fc4000f8e00ff */
[----:B------:R-:W-:Y:S02]  /*1470*/  IMAD.U32 R11, RZ, RZ, UR7 ;  /* 0x00000007ff0b7e24 */ /* 0x000fe4000f8e00ff */
[----:B------:R-:W-:Y:S02]  /*1480*/  IMAD.MOV.U32 R8, RZ, RZ, 0x1e1 ;  /* 0x000001e1ff087424 */ /* 0x000fe400078e00ff */
[----:B------:R-:W-:Y:S02]  /*1490*/  IMAD.MOV.U32 R12, RZ, RZ, 0x1 ;  /* 0x00000001ff0c7424 */ /* 0x000fe400078e00ff */
[----:B0-----:R-:W-:-:S07]  /*14a0*/  IMAD.MOV.U32 R13, RZ, RZ, RZ ;  /* 0x000000ffff0d7224 */ /* 0x001fce00078e00ff */
[----:B------:R-:W-:-:S07]  /*14b0*/  LEPC R20, `(.L_x_18) ;  /* 0x000000001014794e */ /* 0x000fce0000000000 */
[----:B-1---5:R-:W-:Y:S05]  /*14c0*/  CALL.ABS.NOINC R14 ;  /* 0x000000000e007343 */ /* 0x022fea0003c00000 */
.L_x_18:
[----:B------:R-:W-:-:S13]  /*14d0*/  ISETP.NE.AND P0, PT, R58, 0x3, PT ;  /* 0x000000033a00780c */ /* 0x000fda0003f05270 */
[----:B------:R-:W-:Y:S05]  /*14e0*/  @!P0 BRA `(.L_x_19) ;  /* 0x0000000000048947 */ /* 0x000fea0003800000 */
[----:B------:R-:W-:Y:S01]  /*14f0*/  BPT.TRAP 0x1 ;  /* 0x000000040000795c */ /* 0x000fe20000300000 */
.L_x_19:
[----:B------:R-:W2:Y:S01]  /*1500*/  S2UR UR5, SR_CgaCtaId ;  /* 0x00000000000579c3 */ /* 0x000ea20000008800 */
[----:B------:R-:W-:Y:S01]  /*1510*/  UMOV UR4, 0x400 ;  /* 0x0000040000047882 */ /* 0x000fe20000000000 */
[----:B------:R-:W-:Y:S02]  /*1520*/  IMAD.U32 R0, RZ, RZ, UR38 ;  /* 0x00000026ff007e24 */ /* 0x000fe4000f8e00ff */
[----:B------:R-:W-:-:S03]  /*1530*/  IMAD.U32 R3, RZ, RZ, UR39 ;  /* 0x00000027ff037e24 */ /* 0x000fc6000f8e00ff */
[----:B------:R-:W-:Y:S01]  /*1540*/  SHF.L.U32 R0, R0, 0x1f, RZ ;  /* 0x0000001f00007819 */ /* 0x000fe200000006ff */
[----:B--2---:R-:W-:-:S06]  /*1550*/  ULEA UR4, UR5, UR4, 0x18 ;  /* 0x0000000405047291 */ /* 0x004fcc000f8ec03f */
[----:B------:R-:W-:-:S04]  /*1560*/  IMAD.U32 R6, RZ, RZ, UR4 ;  /* 0x00000004ff067e24 */ /* 0x000fc8000f8e00ff */
[----:B------:R-:W-:-:S04]  /*1570*/  IMAD R3, R3, 0x8, R6 ;  /* 0x0000000803037824 */ /* 0x000fc800078e0206 */
[----:B------:R2:W3:Y:S01]  /*1580*/  SYNCS.PHASECHK.TRANS64.TRYWAIT P1, [R3+URZ], R0 ;  /* 0x00000000030075a7 */ /* 0x0004e2000802017f */
[----:B------:R-:W-:Y:S05]  /*1590*/  @!P0 BRA `(.L_x_20) ;  /* 0x0000000000048947 */ /* 0x000fea0003800000 */
[----:B------:R-:W-:Y:S01]  /*15a0*/  BPT.TRAP 0x1 ;  /* 0x000000040000795c */ /* 0x000fe20000300000 */
.L_x_20:
[----:B---3--:R-:W-:Y:S05]  /*15b0*/  @P1 BRA `(.L_x_21) ;  /* 0x0000000000081947 */ /* 0x008fea0003800000 */
[----:B------:R-:W3:Y:S02]  /*15c0*/  SYNCS.PHASECHK.TRANS64.TRYWAIT P1, [R3+URZ], R0 ;  /* 0x00000000030075a7 */ /* 0x000ee4000802017f */
[----:B---3--:R-:W-:Y:S05]  /*15d0*/  @!P1 BRA `(.L_x_22) ;  /* 0x0000004c00489947 */ /* 0x008fea0003800000 */
.L_x_21:
[----:B------:R-:W-:-:S04]  /*15e0*/  UISETP.LT.AND UP0, UPT, UR40, 0x1, UPT ;  /* 0x000000012800788c */ /* 0x000fc8000bf01270 */
[----:B------:R-:W-:-:S06]  /*15f0*/  USEL UR4, UR40, 0x1, UP0 ;  /* 0x0000000128047887 */ /* 0x000fcc0008000000 */
[----:B--23--:R-:W-:Y:S01]  /*1600*/  IMAD.U32 R0, RZ, RZ, UR4 ;  /* 0x00000004ff007e24 */ /* 0x00cfe2000f8e00ff */
[----:B------:R-:W-:Y:S05]  /*1610*/  WARPSYNC.ALL ;  /* 0x0000000000007948 */ /* 0x000fea0003800000 */
[----:B------:R-:W-:-:S04]  /*1620*/  IADD3 R0, -R0, UR40, RZ ;  /* 0x0000002800007c10 */ /* 0x000fc8000fffe1ff */
[----:B------:R-:W-:Y:S02]  /*1630*/  ISETP.GE.AND P1, PT, R0, 0x1, PT ;  /* 0x000000010000780c */ /* 0x000fe40003f26270 */
[----:B------:R-:W-:Y:S01]  /*1640*/  R2UR UR4, R6 ;  /* 0x00000000060472ca */ /* 0x000fe200000e0000 */
[----:B------:R-:W-:Y:S01]  /*1650*/  WARPGROUP.ARRIVE ;  /* 0x00000000000079c5 */ /* 0x000fe20000000000 */
[----:B------:R-:W-:Y:S01]  /*1660*/  UMOV UR9, 0x40000040 ;  /* 0x4000004000097882 */ /* 0x000fe20000000000 */
[----:B------:R-:W-:-:S10]  /*1670*/  UMOV UR11, 0x40000040 ;  /* 0x40000040000b7882 */ /* 0x000fd40000000000 */
[----:B------:R-:W-:-:S04]  /*1680*/  UIADD3 UR4, UR4, 0x24180, URZ ;  /* 0x0002418004047890 */ /* 0x000fc8000fffe03f */
[----:B------:R-:W-:-:S04]  /*1690*/  USHF.R.U32.HI UR4, URZ, 0x4, UR4 ;  /* 0x000000043f047899 */ /* 0x000fc80008011604 */
[----:B------:R-:W-:Y:S02]  /*16a0*/  ULOP3.LUT UR5, UR4, 0x3fff, URZ, 0xc0, !UPT ;  /* 0x00003fff04057892 */ /* 0x000fe4000f8ec03f */
[----:B------:R-:W-:Y:S02]  /*16b0*/  ULOP3.LUT UR4, UR41, 0x10000, URZ, 0xfc, !UPT ;  /* 0x0001000029047892 */ /* 0x000fe4000f8efc3f */
[----:B------:R-:W-:Y:S02]  /*16c0*/  ULOP3.LUT UR5, UR5, 0x10000, URZ, 0xfc, !UPT ;  /* 0x0001000005057892 */ /* 0x000fe4000f8efc3f */
[----:B------:R-:W-:Y:S02]  /*16d0*/  ULEA UR6, UR39, UR4, 0xa ;  /* 0x0000000427067291 */ /* 0x000fe4000f8e503f */
[----:B------:R-:W-:-:S05]  /*16e0*/  ULEA UR7, UR39, UR5, 0x9 ;  /* 0x0000000527077291 */ /* 0x000fca000f8e483f */
[----:B------:R-:W-:Y:S02]  /*16f0*/  UMOV UR8, UR6 ;  /* 0x0000000600087c82 */ /* 0x000fe40008000000 */
[----:B------:R-:W-:Y:S02]  /*1700*/  UMOV UR10, UR7 ;  /* 0x00000007000a7c82 */ /* 0x000fe40008000000 */
[----:B------:R-:W-:Y:S01]  /*1710*/  HGMMA.64x64x16.F32.BF16 R24, gdesc[UR8], RZ, !UPT, gsb0 ;  /* 0x00e00000081879f0 */ /* 0x000fe2000c0018ff */
[----:B------:R-:W-:Y:S02]  /*1720*/  UIADD3 UR8, UR6, 0x2, URZ ;  /* 0x0000000206087890 */ /* 0x000fe4000fffe03f */
[----:B------:R-:W-:Y:S01]  /*1730*/  UIADD3 UR10, UR7, 0x2, URZ ;  /* 0x00000002070a7890 */ /* 0x000fe2000fffe03f */
[----:B------:R-:W-:Y:S01]  /*1740*/  UMOV UR9, 0x40000040 ;  /* 0x4000004000097882 */ /* 0x000fe20000000000 */
[----:B------:R-:W-:Y:S01]  /*1750*/  UMOV UR11, 0x40000040 ;  /* 0x40000040000b7882 */ /* 0x000fe20000000000 */
[----:B------:R-:W-:-:S02]  /*1760*/  WARPGROUP.DEPBAR.LE gsb0, 0x0 ;  /* 0x00008000000079c5 */ /* 0x000fc40000010000 */
[----:B------:R-:W-:-:S06]  /*1770*/  WARPGROUP.ARRIVE ;  /* 0x00000000000079c5 */ /* 0x000fcc0000000000 */
[----:B------:R-:W-:Y:S01]  /*1780*/  HGMMA.64x64x16.F32.BF16 R24, gdesc[UR8], R24, gsb0 ;  /* 0x00e00000081879f0 */ /* 0x000fe20008001818 */
[----:B------:R-:W-:Y:S02]  /*1790*/  UIADD3 UR8, UR6, 0x4, URZ ;  /* 0x0000000406087890 */ /* 0x000fe4000fffe03f */
[----:B------:R-:W-:Y:S01]  /*17a0*/  UIADD3 UR10, UR7, 0x4, URZ ;  /* 0x00000004070a7890 */ /* 0x000fe2000fffe03f */
[----:B------:R-:W-:Y:S01]  /*17b0*/  UMOV UR9, 0x40000040 ;  /* 0x4000004000097882 */ /* 0x000fe20000000000 */
[----:B------:R-:W-:Y:S01]  /*17c0*/  UMOV UR11, 0x40000040 ;  /* 0x40000040000b7882 */ /* 0x000fe20000000000 */
[----:B------:R-:W-:Y:S02]  /*17d0*/  WARPGROUP.DEPBAR.LE gsb0, 0x0 ;  /* 0x00008000000079c5 */ /* 0x000fe40000010000 */
        /* <DEDUP_REMOVED lines=8> */
[----:B------:R-:W-:Y:S03]  /*1860*/  HGMMA.64x64x16.F32.BF16 R24, gdesc[UR8], R24, gsb0 ;  /* 0x00e00000081879f0 */ /* 0x000fe60008001818 */
[----:B------:R-:W-:Y:S02]  /*1870*/  WARPGROUP.DEPBAR.LE gsb0, 0x0 ;  /* 0x00008000000079c5 */ /* 0x000fe40000010000 */
[----:B------:R-:W-:Y:S05]  /*1880*/  @!P1 BRA `(.L_x_23) ;  /* 0x0000000400249947 */ /* 0x000fea0003800000 */
[----:B------:R-:W-:Y:S02]  /*1890*/  UIADD3 UR6, UR39, 0x1, URZ ;  /* 0x0000000127067890 */ /* 0x000fe4000fffe03f */
[----:B------:R-:W-:Y:S02]  /*18a0*/  IMAD.U32 R3, RZ, RZ, UR39 ;  /* 0x00000027ff037e24 */ /* 0x000fe4000f8e00ff */
[----:B------:R-:W-:-:S04]  /*18b0*/  UISETP.NE.AND UP0, UPT, UR6, 0x9, UPT ;  /* 0x000000090600788c */ /* 0x000fc8000bf05270 */
[----:B------:R-:W-:Y:S02]  /*18c0*/  USEL UR7, URZ, 0x1, UP0 ;  /* 0x000000013f077887 */ /* 0x000fe40008000000 */
[----:B------:R-:W-:Y:S02]  /*18d0*/  USEL UR6, UR6, URZ, UP0 ;  /* 0x0000003f06067287 */ /* 0x000fe40008000000 */
[----:B------:R-:W-:-:S06]  /*18e0*/  ULOP3.LUT UR7, UR38, UR7, URZ, 0x3c, !UPT ;  /* 0x0000000726077292 */ /* 0x000fcc000f8e3c3f */
[----:B------:R-:W-:-:S07]  /*18f0*/  IMAD.U32 R7, RZ, RZ, UR7 ;  /* 0x00000007ff077e24 */ /* 0x000fce000f8e00ff */
.L_x_30:
[----:B------:R-:W-:Y:S05]  /*1900*/  @!P0 BRA `(.L_x_24) ;  /* 0x0000000000048947 */ /* 0x000fea0003800000 */
[----:B------:R-:W-:Y:S01]  /*1910*/  BPT.TRAP 0x1 ;  /* 0x000000040000795c */ /* 0x000fe20000300000 */
.L_x_24:
[----:B------:R-:W2:Y:S01]  /*1920*/  S2UR UR8, SR_CgaCtaId ;  /* 0x00000000000879c3 */ /* 0x000ea20000008800 */
[----:B------:R-:W-:Y:S01]  /*1930*/  UMOV UR7, 0x400 ;  /* 0x0000040000077882 */ /* 0x000fe20000000000 */
[----:B01----:R-:W-:Y:S01]  /*1940*/  IMAD.U32 R5, RZ, RZ, UR6 ;  /* 0x00000006ff057e24 */ /* 0x003fe2000f8e00ff */
[----:B------:R-:W-:Y:S01]  /*1950*/  SHF.L.U32 R4, R7, 0x1f, RZ ;  /* 0x0000001f07047819 */ /* 0x000fe200000006ff */
[----:B--2---:R-:W-:-:S06]  /*1960*/  ULEA UR7, UR8, UR7, 0x18 ;  /* 0x0000000708077291 */ /* 0x004fcc000f8ec03f */
[----:B------:R-:W-:-:S04]  /*1970*/  IMAD.U32 R6, RZ, RZ, UR7 ;  /* 0x00000007ff067e24 */ /* 0x000fc8000f8e00ff */
[----:B------:R-:W-:-:S04]  /*1980*/  IMAD R5, R5, 0x8, R6 ;  /* 0x0000000805057824 */ /* 0x000fc800078e0206 */
[----:B------:R0:W1:Y:S01]  /*1990*/  SYNCS.PHASECHK.TRANS64.TRYWAIT P1, [R5+URZ], R4 ;  /* 0x00000004050075a7 */ /* 0x000062000802017f */
[----:B------:R-:W-:Y:S05]  /*19a0*/  @!P0 BRA `(.L_x_25) ;  /* 0x0000000000048947 */ /* 0x000fea0003800000 */
[----:B------:R-:W-:Y:S01]  /*19b0*/  BPT.TRAP 0x1 ;  /* 0x000000040000795c */ /* 0x000fe20000300000 */
.L_x_25:
[----:B-1----:R-:W-:Y:S05]  /*19c0*/  @P1 BRA `(.L_x_26) ;  /* 0x0000000000081947 */ /* 0x002fea0003800000 */
[----:B------:R-:W1:Y:S02]  /*19d0*/  SYNCS.PHASECHK.TRANS64.TRYWAIT P1, [R5+URZ], R4 ;  /* 0x00000004050075a7 */ /* 0x000e64000802017f */
[----:B-1----:R-:W-:Y:S05]  /*19e0*/  @!P1 BRA `(.L_x_27) ;  /* 0x0000004800589947 */ /* 0x002fea0003800000 */
.L_x_26:
[----:B------:R-:W-:Y:S01]  /*19f0*/  ULEA UR7, UR6, UR4, 0xa ;  /* 0x0000000406077291 */ /* 0x000fe2000f8e503f */
[----:B------:R-:W-:Y:S01]  /*1a00*/  WARPGROUP.ARRIVE ;  /* 0x00000000000079c5 */ /* 0x000fe20000000000 */
[----:B------:R-:W-:Y:S01]  /*1a10*/  ULEA UR12, UR6, UR5, 0x9 ;  /* 0x00000005060c7291 */ /* 0x000fe2000f8e483f */
[----:B------:R-:W-:Y:S01]  /*1a20*/  UMOV UR9, 0x40000040 ;  /* 0x4000004000097882 */ /* 0x000fe20000000000 */
[----:B------:R-:W-:-:S03]  /*1a30*/  UMOV UR11, 0x40000040 ;  /* 0x40000040000b7882 */ /* 0x000fc60000000000 */
[----:B------:R-:W-:Y:S02]  /*1a40*/  UMOV UR8, UR7 ;  /* 0x0000000700087c82 */ /* 0x000fe40008000000 */
[----:B------:R-:W-:Y:S02]  /*1a50*/  UMOV UR10, UR12 ;  /* 0x0000000c000a7c82 */ /* 0x000fe40008000000 */
[----:B------:R-:W-:Y:S01]  /*1a60*/  HGMMA.64x64x16.F32.BF16 R24, gdesc[UR8], R24, gsb0 ;  /* 0x00e00000081879f0 */ /* 0x000fe20008001818 */
        /* <DEDUP_REMOVED lines=23> */
[----:B------:R-:W-:Y:S01]  /*1be0*/  BPT.TRAP 0x1 ;  /* 0x000000040000795c */ /* 0x000fe20000300000 */
.L_x_28:
[----:B------:R-:W-:-:S13]  /*1bf0*/  ISETP.NE.AND P1, PT, R23, RZ, PT ;  /* 0x000000ff1700720c */ /* 0x000fda0003f25270 */
[----:B01----:R-:W-:-:S04]  /*1c00*/  @P1 IMAD R4, R3, 0x8, R6 ;  /* 0x0000000803041824 */ /* 0x003fc800078e0206 */
[----:B------:R-:W-:-:S05]  /*1c10*/  @P1 VIADD R5, R4, 0x48 ;  /* 0x0000004804051836 */ /* 0x000fca0000000000 */
[----:B------:R-:W-:-:S04]  /*1c20*/  @P1 PRMT R5, R22, 0x654, R5 ;  /* 0x0000065416051816 */ /* 0x000fc80000000005 */
[----:B------:R0:W-:Y:S01]  /*1c30*/  @P1 SYNCS.ARRIVE.TRANS64.RED.A1T0 RZ, [R5+URZ], RZ ;  /* 0x000000ff05ff19a7 */ /* 0x0001e2000810043f */
[----:B------:R-:W-:-:S13]  /*1c40*/  ISETP.GT.U32.AND P1, PT, R19, 0x1, PT ;  /* 0x000000011300780c */ /* 0x000fda0003f24070 */
[----:B0-----:R-:W-:Y:S05]  /*1c50*/  @P1 BRA `(.L_x_29) ;  /* 0x0000000000041947 */ /* 0x001fea0003800000 */
[----:B------:R-:W-:Y:S01]  /*1c60*/  BPT.TRAP 0x1 ;  /* 0x000000040000795c */ /* 0x000fe20000300000 */
.L_x_29:
[----:B------:R-:W-:Y:S01]  /*1c70*/  UIADD3 UR6, UR6, 0x1, URZ ;  /* 0x0000000106067890 */ /* 0x000fe2000fffe03f */
[C---:B------:R-:W-:Y:S01]  /*1c80*/  ISETP.GT.AND P2, PT, R0.reuse, 0x1, PT ;  /* 0x000000010000780c */ /* 0x040fe20003f44270 */
[----:B------:R-:W-:Y:S02]  /*1c90*/  VIADD R3, R3, 0x1 ;  /* 0x0000000103037836 */ /* 0x000fe40000000000 */
[----:B------:R-:W-:Y:S01]  /*1ca0*/  UISETP.NE.AND UP0, UPT, UR6, 0x9, UPT ;  /* 0x000000090600788c */ /* 0x000fe2000bf05270 */
[----:B------:R-:W-:Y:S02]  /*1cb0*/  VIADD R0, R0, 0xffffffff ;  /* 0xffffffff00007836 */ /* 0x000fe40000000000 */
[C---:B------:R-:W-:Y:S01]  /*1cc0*/  ISETP.NE.AND P1, PT, R3.reuse, 0x9, PT ;  /* 0x000000090300780c */ /* 0x040fe20003f25270 */
[----:B------:R-:W-:Y:S02]  /*1cd0*/  USEL UR7, URZ, 0x1, UP0 ;  /* 0x000000013f077887 */ /* 0x000fe40008000000 */
[----:B------:R-:W-:Y:S01]  /*1ce0*/  USEL UR6, UR6, URZ, UP0 ;  /* 0x0000003f06067287 */ /* 0x000fe20008000000 */
[----:B------:R-:W-:-:S03]  /*1cf0*/  SEL R3, R3, RZ, P1 ;  /* 0x000000ff03037207 */ /* 0x000fc60000800000 */
[----:B------:R-:W-:Y:S01]  /*1d00*/  LOP3.LUT R7, R7, UR7, RZ, 0x3c, !PT ;  /* 0x0000000707077c12 */ /* 0x000fe2000f8e3cff */
[----:B------:R-:W-:Y:S07]  /*1d10*/  @P2 BRA `(.L_x_30) ;  /* 0xfffffff800f82947 */ /* 0x000fee000383ffff */
.L_x_23:
[----:B------:R-:W2:Y:S02]  /*1d20*/  LDC R0, c[0x0][0x28c] ;  /* 0x0000a300ff007b82 */ /* 0x000ea40000000800 */
[----:B--2---:R-:W-:-:S13]  /*1d30*/  ISETP.GE.AND P1, PT, R0, 0x1, PT ;  /* 0x000000010000780c */ /* 0x004fda0003f26270 */
[----:B------:R-:W-:Y:S05]  /*1d40*/  @!P1 BRA `(.L_x_31) ;  /* 0x0000000000509947 */ /* 0x000fea0003800000 */
[----:B------:R-:W-:Y:S05]  /*1d50*/  @!P0 BRA `(.L_x_32) ;  /* 0x0000000000048947 */ /* 0x000fea0003800000 */
[----:B------:R-:W-:Y:S01]  /*1d60*/  BPT.TRAP 0x1 ;  /* 0x000000040000795c */ /* 0x000fe20000300000 */
.L_x_32:
[----:B------:R-:W-:Y:S01]  /*1d70*/  ISETP.NE.AND P0, PT, R23, RZ, PT ;  /* 0x000000ff1700720c */ /* 0x000fe20003f05270 */
[----:B------:R-:W-:Y:S01]  /*1d80*/  BSSY B0, `(.L_x_33) ;  /* 0x000000e000007945 */ /* 0x000fe20003800000 */
[----:B------:R-:W-:-:S11]  /*1d90*/  ISETP.GT.U32.AND P1, PT, R19, 0x1, PT ;  /* 0x000000011300780c */ /* 0x000fd60003f24070 */
[----:B------:R-:W-:Y:S05]  /*1da0*/  @!P0 BRA `(.L_x_34) ;  /* 0x00000000002c8947 */ /* 0x000fea0003800000 */
[----:B------:R-:W-:-:S04]  /*1db0*/  UISETP.LT.AND UP0, UPT, UR40, 0x1, UPT ;  /* 0x000000012800788c */ /* 0x000fc8000bf01270 */
[----:B------:R-:W-:-:S04]  /*1dc0*/  USEL UR6, UR40, 0x1, UP0 ;  /* 0x0000000128067887 */ /* 0x000fc80008000000 */
[----:B------:R-:W-:-:S04]  /*1dd0*/  UIADD3 UR6, UR39, UR40, -UR6 ;  /* 0x0000002827067290 */ /* 0x000fc8000fffe806 */
[----:B------:R-:W-:-:S04]  /*1de0*/  UIMAD.WIDE.U32 UR4, UR6, 0x38e38e39, URZ ;  /* 0x38e38e39060478a5 */ /* 0x000fc8000f8e003f */
[----:B------:R-:W-:-:S04]  /*1df0*/  USHF.R.U32.HI UR4, URZ, 0x1, UR5 ;  /* 0x000000013f047899 */ /* 0x000fc80008011605 */
[----:B------:R-:W-:-:S06]  /*1e00*/  UIMAD UR6, UR4, -0x9, UR6 ;  /* 0xfffffff7040678a4 */ /* 0x000fcc000f8e0206 */
[----:B------:R-:W-:-:S04]  /*1e10*/  IMAD.U32 R3, RZ, RZ, UR6 ;  /* 0x00000006ff037e24 */ /* 0x000fc8000f8e00ff */
[----:B------:R-:W-:-:S04]  /*1e20*/  IMAD R0, R3, 0x8, R6 ;  /* 0x0000000803007824 */ /* 0x000fc800078e0206 */
[----:B------:R-:W-:-:S05]  /*1e30*/  VIADD R3, R0, 0x48 ;  /* 0x0000004800037836 */ /* 0x000fca0000000000 */
[----:B------:R-:W-:-:S04]  /*1e40*/  PRMT R3, R22, 0x654, R3 ;  /* 0x0000065416037816 */ /* 0x000fc80000000003 */
[----:B------:R2:W-:Y:S03]  /*1e50*/  SYNCS.ARRIVE.TRANS64.RED.A1T0 RZ, [R3+URZ], RZ ;  /* 0x000000ff03ff79a7 */ /* 0x0005e6000810043f */
.L_x_34:
[----:B------:R-:W-:Y:S05]  /*1e60*/  BSYNC B0 ;  /* 0x0000000000007941 */ /* 0x000fea0003800000 */
.L_x_33:
[----:B------:R-:W-:Y:S05]  /*1e70*/  @P1 BRA `(.L_x_31) ;  /* 0x0000000000041947 */ /* 0x000fea0003800000 */
[----:B------:R-:W-:Y:S01]  /*1e80*/  BPT.TRAP 0x1 ;  /* 0x000000040000795c */ /* 0x000fe20000300000 */
.L_x_31:
[----:B------:R-:W3:Y:S01]  /*1e90*/  LDC R6, c[0x0][0x288] ;  /* 0x0000a200ff067b82 */ /* 0x000ee20000000800 */
[--C-:B------:R-:W-:Y:S01]  /*1ea0*/  SHF.R.U32.HI R0, RZ, 0x2, R18.reuse ;  /* 0x00000002ff007819 */ /* 0x100fe20000011612 */
[----:B------:R-:W-:Y:S01]  /*1eb0*/  IMAD.SHL.U32 R61, R61, 0x40, RZ ;  /* 0x000000403d3d7824 */ /* 0x000fe200078e00ff */
[----:B01----:R-:W-:Y:S01]  /*1ec0*/  SHF.R.U32.HI R5, RZ, 0x7, R18 ;  /* 0x00000007ff057819 */ /* 0x003fe20000011612 */
[----:B------:R-:W-:Y:S01]  /*1ed0*/  UIADD3 UR39, UR40, UR39, URZ ;  /* 0x0000002728277290 */ /* 0x000fe2000fffe03f */
[----:B--2---:R-:W-:Y:S01]  /*1ee0*/  LOP3.LUT R3, R0, 0x7, RZ, 0xc0, !PT ;  /* 0x0000000700037812 */ /* 0x004fe200078ec0ff */
[C---:B------:R-:W-:Y:S01]  /*1ef0*/  IMAD.SHL.U32 R10, R18.reuse, 0x2, RZ ;  /* 0x00000002120a7824 */ /* 0x040fe200078e00ff */
[----:B------:R-:W-:Y:S01]  /*1f00*/  LOP3.LUT R0, R5, 0x1, RZ, 0xc0, !PT ;  /* 0x0000000105007812 */ /* 0x000fe200078ec0ff */
[----:B------:R-:W-:Y:S01]  /*1f10*/  UISETP.GT.U32.AND UP0, UPT, UR39, 0x8, UPT ;  /* 0x000000082700788c */ /* 0x000fe2000bf04070 */
[C---:B------:R-:W-:Y:S01]  /*1f20*/  LOP3.LUT R5, R18.reuse, 0x3, RZ, 0xc0, !PT ;  /* 0x0000000312057812 */ /* 0x040fe200078ec0ff */
[----:B------:R-:W-:Y:S01]  /*1f30*/  ULDC UR7, c[0x0][0x284] ;  /* 0x0000a10000077ab9 */ /* 0x000fe20000000800 */
[----:B------:R-:W-:Y:S01]  /*1f40*/  LOP3.LUT R4, R18, 0x60, RZ, 0xc0, !PT ;  /* 0x0000006012047812 */ /* 0x000fe200078ec0ff */
[----:B------:R-:W-:Y:S01]  /*1f50*/  IMAD.SHL.U32 R8, R0, 0x40, RZ ;  /* 0x0000004000087824 */ /* 0x000fe200078e00ff */
[----:B------:R-:W-:Y:S01]  /*1f60*/  UISETP.LT.U32.AND UP0, UPT, UR40, 0x9, UP0 ;  /* 0x000000092800788c */ /* 0x000fe20008701070 */
[----:B------:R-:W-:Y:S01]  /*1f70*/  SHF.R.S32.HI R15, RZ, 0x1f, R59 ;  /* 0x0000001fff0f7819 */ /* 0x000fe2000001143b */
[----:B------:R-:W-:Y:S01]  /*1f80*/  UISETP.GE.U32.AND UP1, UPT, UR40, 0x9, UPT ;  /* 0x000000092800788c */ /* 0x000fe2000bf26070 */
[----:B------:R-:W-:Y:S01]  /*1f90*/  SHF.R.U32.HI R4, RZ, 0x1, R4 ;  /* 0x00000001ff047819 */ /* 0x000fe20000011604 */
[----:B------:R-:W-:Y:S01]  /*1fa0*/  ULDC.64 UR8, c[0x0][0x5d0] ;  /* 0x0001740000087ab9 */ /* 0x000fe20000000a00 */
[C---:B------:R-:W-:Y:S01]  /*1fb0*/  LOP3.LUT R10, R61.reuse, 0x6, R10, 0xf8, !PT ;  /* 0x000000063d0a7812 */ /* 0x040fe200078ef80a */
[----:B------:R-:W-:Y:S01]  /*1fc0*/  UIMAD.WIDE.U32 UR4, UR39, 0x38e38e39, URZ ;  /* 0x38e38e39270478a5 */ /* 0x000fe2000f8e003f */
[--C-:B------:R-:W-:Y:S01]  /*1fd0*/  IADD3 R7, RZ, -R4, -R3.reuse ;  /* 0x80000004ff077210 */ /* 0x100fe20007ffe803 */
[----:B------:R-:W-:Y:S01]  /*1fe0*/  USEL UR6, URZ, 0x1, !UP0 ;  /* 0x000000013f067887 */ /* 0x000fe2000c000000 */
[----:B------:R-:W-:Y:S01]  /*1ff0*/  LOP3.LUT R3, R8, 0x40, R3, 0xe2, !PT ;  /* 0x0000004008037812 */ /* 0x000fe200078ee203 */
[C---:B------:R-:W-:Y:S01]  /*2000*/  IMAD.WIDE R8, R60.reuse, 0x80, RZ ;  /* 0x000000803c087825 */ /* 0x040fe200078e02ff */
[----:B---3--:R-:W-:Y:S01]  /*2010*/  ISETP.GE.AND P0, PT, R61, R6, PT ;  /* 0x000000063d00720c */ /* 0x008fe20003f06270 */
[----:B------:R-:W-:Y:S01]  /*2020*/  USHF.R.U32.HI UR4, URZ, 0x1, UR5 ;  /* 0x000000013f047899 */ /* 0x000fe20008011605 */
[----:B------:R-:W-:Y:S01]  /*2030*/  SHF.R.S32.HI R11, RZ, 0x1f, R10 ;  /* 0x0000001fff0b7819 */ /* 0x000fe2000001140a */
[----:B------:R-:W-:Y:S01]  /*2040*/  IMAD R12, R5, -0x2, R6 ;  /* 0xfffffffe050c7824 */ /* 0x000fe200078e0206 */
[----:B------:R-:W-:Y:S01]  /*2050*/  ULOP3.LUT UR38, UR38, UR6, URZ, 0x3c, !UPT ;  /* 0x0000000626267292 */ /* 0x000fe2000f8e3c3f */
[----:B------:R-:W-:Y:S01]  /*2060*/  IMAD.SHL.U32 R5, R60, 0x80, RZ ;  /* 0x000000803c057824 */ /* 0x000fe200078e00ff */
[----:B------:R-:W-:Y:S01]  /*2070*/  LOP3.LUT R73, R8, R3, R4, 0xfe, !PT ;  /* 0x0000000308497212 */ /* 0x000fe200078efe04 */
[----:B------:R-:W-:Y:S01]  /*2080*/  IMAD R6, R15, UR8, RZ ;  /* 0x000000080f067c24 */ /* 0x000fe2000f8e02ff */
[----:B------:R-:W-:Y:S01]  /*2090*/  UIMAD UR39, UR4, -0x9, UR39 ;  /* 0xfffffff7042778a4 */ /* 0x000fe2000f8e0227 */
[----:B------:R-:W-:Y:S01]  /*20a0*/  IMAD R0, R0, -0x40, R7 ;  /* 0xffffffc000007824 */ /* 0x000fe200078e0207 */
[----:B------:R-:W-:Y:S01]  /*20b0*/  ISETP.GE.OR P0, PT, R5, UR7, P0 ;  /* 0x0000000705007c0c */ /* 0x000fe20008706670 */
[C---:B------:R-:W-:Y:S01]  /*20c0*/  IMAD R13, R59.reuse, UR9, R6 ;  /* 0x000000093b0d7c24 */ /* 0x040fe2000f8e0206 */
[----:B------:R-:W-:Y:S01]  /*20d0*/  @UP1 ULOP3.LUT UR38, UR38, 0x1, UR4, 0x78, !UPT ;  /* 0x0000000126261892 */ /* 0x000fe2000f8e7804 */
[----:B------:R-:W-:Y:S01]  /*20e0*/  IMAD.WIDE.U32 R6, R59, UR8, R10 ;  /* 0x000000083b067c25 */ /* 0x000fe2000f8e000a */
[----:B------:R-:W-:-:S03]  /*20f0*/  IADD3 R3, -R5, UR7, R0 ;  /* 0x0000000705037c10 */ /* 0x000fc6000fffe100 */
[----:B------:R-:W-:Y:S02]  /*2100*/  IMAD.IADD R7, R7, 0x1, R13 ;  /* 0x0000000107077824 */ /* 0x000fe400078e020d */
[----:B------:R-:W-:Y:S02]  /*2110*/  IMAD.IADD R4, R12, 0x1, -R61 ;  /* 0x000000010c047824 */ /* 0x000fe400078e0a3d */
[----:B------:R-:W-:Y:S02]  /*2120*/  IMAD.MOV.U32 R0, RZ, RZ, -0x1 ;  /* 0xffffffffff007424 */ /* 0x000fe400078e00ff */
[----:B------:R-:W-:Y:S05]  /*2130*/  @P0 BRA `(.L_x_35) ;  /* 0x0000002000a40947 */ /* 0x000fea0003800000 */
[----:B------:R-:W0:Y:S01]  /*2140*/  LDC.64 R66, c[0x0][0x5c8] ;  /* 0x00017200ff427b82 */ /* 0x000e220000000a00 */
[----:B-----5:R-:W-:Y:S01]  /*2150*/  FSETP.NEU.AND P0, PT, R57, RZ, PT ;  /* 0x000000ff3900720b */ /* 0x020fe20003f0d000 */
[----:B------:R-:W-:Y:S01]  /*2160*/  BSSY B0, `(.L_x_35) ;  /* 0x0000226000007945 */ /* 0x000fe20003800000 */
[----:B------:R-:W-:-:S04]  /*2170*/  ISETP.GT.AND P2, PT, R4, RZ, PT ;  /* 0x000000ff0400720c */ /* 0x000fc80003f44270 */
[----:B------:R-:W-:Y:S01]  /*2180*/  ISETP.GT.AND P1, PT, R3, RZ, P2 ;  /* 0x000000ff0300720c */ /* 0x000fe20001724270 */
[-C--:B0-----:R-:W-:Y:S02]  /*2190*/  IMAD R12, R9, R66.reuse, RZ ;  /* 0x00000042090c7224 */ /* 0x081fe400078e02ff */
[----:B------:R-:W-:-:S04]  /*21a0*/  IMAD.WIDE.U32 R60, R73, R66, R6 ;  /* 0x00000042493c7225 */ /* 0x000fc800078e0006 */
[----:B------:R-:W-:-:S04]  /*21b0*/  IMAD R5, R73, R67, R12 ;  /* 0x0000004349057224 */ /* 0x000fc800078e020c */
[----:B------:R-:W-:Y:S01]  /*21c0*/  IMAD.IADD R75, R61, 0x1, R5 ;  /* 0x000000013d4b7824 */ /* 0x000fe200078e0205 */
[----:B------:R-:W-:Y:S06]  /*21d0*/  @!P0 BRA `(.L_x_36) ;  /* 0x0000001400e88947 */ /* 0x000fec0003800000 */
[----:B------:R-:W0:Y:S01]  /*21e0*/  LDC.64 R64, c[0x0][0x5b8] ;  /* 0x00016e00ff407b82 */ /* 0x000e220000000a00 */
[----:B------:R-:W-:-:S07]  /*21f0*/  ULDC.64 UR4, c[0x0][0x5c0] ;  /* 0x0001700000047ab9 */ /* 0x000fce0000000a00 */
[----:B------:R-:W1:Y:S08]  /*2200*/  LDC.64 R68, c[0x0][0x5b0] ;  /* 0x00016c00ff447b82 */ /* 0x000e700000000a00 */
[----:B------:R-:W2:Y:S01]  /*2210*/  LDC.64 R70, c[0x0][0x5a8] ;  /* 0x00016a00ff467b82 */ /* 0x000ea20000000a00 */
[-C--:B0-----:R-:W-:Y:S02]  /*2220*/  IMAD R6, R15, R64.reuse, RZ ;  /* 0x000000400f067224 */ /* 0x081fe400078e02ff */
[----:B------:R-:W-:-:S04]  /*2230*/  IMAD.WIDE.U32 R62, R59, R64, R10 ;  /* 0x000000403b3e7225 */ /* 0x000fc800078e000a */
[----:B------:R-:W-:Y:S02]  /*2240*/  IMAD R61, R59, R65, R6 ;  /* 0x000000413b3d7224 */ /* 0x000fe400078e0206 */
[-C--:B-1----:R-:W-:Y:S02]  /*2250*/  IMAD R8, R9, R68.reuse, RZ ;  /* 0x0000004409087224 */ /* 0x082fe400078e02ff */
[----:B------:R-:W-:Y:S02]  /*2260*/  IMAD.IADD R13, R63, 0x1, R61 ;  /* 0x000000013f0d7824 */ /* 0x000fe400078e023d */
[----:B------:R-:W-:Y:S02]  /*2270*/  IMAD.MOV.U32 R12, RZ, RZ, R62 ;  /* 0x000000ffff0c7224 */ /* 0x000fe400078e003e */
[C---:B------:R-:W-:Y:S02]  /*2280*/  IMAD R65, R73.reuse, R69, R8 ;  /* 0x0000004549417224 */ /* 0x040fe400078e0208 */
[----:B------:R-:W-:-:S04]  /*2290*/  IMAD.WIDE.U32 R6, R73, R68, R12 ;  /* 0x0000004449067225 */ /* 0x000fc800078e000c */
[----:B------:R-:W-:Y:S01]  /*22a0*/  IMAD.IADD R5, R7, 0x1, R65 ;  /* 0x0000000107057824 */ /* 0x000fe200078e0241 */
[----:B--2---:R-:W-:-:S04]  /*22b0*/  LEA R14, P0, R6, R70, 0x1 ;  /* 0x00000046060e7211 */ /* 0x004fc800078008ff */
[----:B------:R-:W-:-:S05]  /*22c0*/  LEA.HI.X R15, R6, R71, R5, 0x1, P0 ;  /* 0x00000047060f7211 */ /* 0x000fca00000f0c05 */
[----:B------:R0:W2:Y:S01]  /*22d0*/  @P1 LDG.E.LTC128B.U16 R5, desc[UR36][R14.64] ;  /* 0x000000240e051981 */ /* 0x0000a2000c1e1520 */
[----:B------:R-:W-:Y:S01]  /*22e0*/  IMAD.WIDE.U32 R6, R73, R68, R10 ;  /* 0x0000004449067225 */ /* 0x000fe200078e000a */
[----:B------:R-:W-:Y:S03]  /*22f0*/  BSSY B1, `(.L_x_37) ;  /* 0x0000013000017945 */ /* 0x000fe60003800000 */
[----:B------:R-:W-:Y:S02]  /*2300*/  IMAD.IADD R7, R65, 0x1, R7 ;  /* 0x0000000141077824 */ /* 0x000fe400078e0207 */
[----:B------:R-:W-:Y:S01]  /*2310*/  IMAD.WIDE.U32 R20, R59, R64, R6 ;  /* 0x000000403b147225 */ /* 0x000fe200078e0006 */
[----:B0-----:R-:W-:-:S03]  /*2320*/  SHF.L.U64.HI R15, R68, 0x3, R69 ;  /* 0x00000003440f7819 */ /* 0x001fc60000010245 */
[----:B------:R-:W-:Y:S01]  /*2330*/  IMAD.IADD R7, R61, 0x1, R21 ;  /* 0x000000013d077824 */ /* 0x000fe200078e0215 */
[----:B------:R-:W-:Y:S01]  /*2340*/  LEA R6, P4, R20, R70, 0x1 ;  /* 0x0000004614067211 */ /* 0x000fe200078808ff */
[----:B------:R-:W-:-:S03]  /*2350*/  IMAD.SHL.U32 R14, R68, 0x8, RZ ;  /* 0x00000008440e7824 */ /* 0x000fc600078e00ff */
[----:B------:R-:W-:Y:S01]  /*2360*/  LEA.HI.X R7, R20, R71, R7, 0x1, P4 ;  /* 0x0000004714077211 */ /* 0x000fe200020f0c07 */
[----:B--2---:R-:W-:-:S04]  /*2370*/  IMAD.U32 R8, R5, 0x10000, RZ ;  /* 0x0001000005087824 */ /* 0x004fc800078e00ff */
[----:B------:R-:W-:Y:S01]  /*2380*/  FMUL R9, R8, R57 ;  /* 0x0000003908097220 */ /* 0x000fe20000400000 */
[----:B------:R-:W-:-:S03]  /*2390*/  LEA R8, P0, R60, UR4, 0x1 ;  /* 0x000000043c087c11 */ /* 0x000fc6000f8008ff */
[----:B------:R-:W-:Y:S01]  /*23a0*/  FFMA R24, R24, R56, R9 ;  /* 0x0000003818187223 */ /* 0x000fe20000000009 */
[----:B------:R-:W-:Y:S02]  /*23b0*/  LEA.HI.X R9, R60, UR5, R75, 0x1, P0 ;  /* 0x000000053c097c11 */ /* 0x000fe400080f0c4b */
[----:B------:R-:W-:Y:S02]  /*23c0*/  ISETP.GT.AND P0, PT, R4, 0x1, PT ;  /* 0x000000010400780c */ /* 0x000fe40003f04270 */
[----:B------:R-:W-:Y:S02]  /*23d0*/  F2FP.BF16.F32.PACK_AB R24, RZ, R24 ;  /* 0x00000018ff18723e */ /* 0x000fe400000010ff */
[----:B------:R-:W-:-:S03]  /*23e0*/  ISETP.GT.AND P3, PT, R3, RZ, P0 ;  /* 0x000000ff0300720c */ /* 0x000fc60000764270 */
[----:B------:R0:W-:Y:S10]  /*23f0*/  @P1 STG.E.U16 desc[UR36][R8.64], R24 ;  /* 0x0000001808001986 */ /* 0x0001f4000c101524 */
[----:B------:R-:W-:Y:S05]  /*2400*/  @!P3 BRA `(.L_x_38) ;  /* 0x000000000004b947 */ /* 0x000fea0003800000 */
[----:B------:R1:W5:Y:S02]  /*2410*/  LDG.E.LTC128B.U16 R5, desc[UR36][R6.64+0x2] ;  /* 0x0000022406057981 */ /* 0x000364000c1e1520 */
.L_x_38:
[----:B------:R-:W-:Y:S05]  /*2420*/  BSYNC B1 ;  /* 0x0000000000017941 */ /* 0x000fea0003800000 */
.L_x_37:
[----:B-----5:R-:W-:Y:S01]  /*2430*/  IMAD.U32 R12, R5, 0x10000, RZ ;  /* 0x00010000050c7824 */ /* 0x020fe200078e00ff */
[----:B------:R-:W-:Y:S01]  /*2440*/  ISETP.GT.AND P2, PT, R3, 0x8, P2 ;  /* 0x000000080300780c */ /* 0x000fe20001744270 */
[----:B------:R-:W-:Y:S01]  /*2450*/  IMAD.WIDE.U32 R20, R73, R68, R14 ;  /* 0x0000004449147225 */ /* 0x000fe200078e000e */
[----:B0-----:R-:W-:-:S03]  /*2460*/  PRMT R24, R5, 0x7610, R24 ;  /* 0x0000761005187816 */ /* 0x001fc60000000018 */
[----:B------:R-:W-:Y:S01]  /*2470*/  FMUL R12, R12, R57 ;  /* 0x000000390c0c7220 */ /* 0x000fe20000400000 */
[----:B------:R-:W-:Y:S01]  /*2480*/  IMAD.IADD R65, R65, 0x1, R21 ;  /* 0x0000000141417824 */ /* 0x000fe200078e0215 */
[----:B------:R-:W-:Y:S02]  /*2490*/  IADD3 R62, P1, R62, R20, RZ ;  /* 0x000000143e3e7210 */ /* 0x000fe40007f3e0ff */
[----:B------:R-:W-:-:S03]  /*24a0*/  FFMA R12, R25, R56, R12 ;  /* 0x00000038190c7223 */ /* 0x000fc6000000000c */
[----:B------:R-:W-:Y:S02]  /*24b0*/  IMAD.X R13, R65, 0x1, R13, P1 ;  /* 0x00000001410d7824 */ /* 0x000fe400008e060d */
[----:B------:R-:W-:Y:S02]  /*24c0*/  F2FP.BF16.F32.PACK_AB R12, RZ, R12 ;  /* 0x0000000cff0c723e */ /* 0x000fe400000010ff */
[----:B------:R-:W-:Y:S02]  /*24d0*/  LEA R14, P1, R62, R70, 0x1 ;  /* 0x000000463e0e7211 */ /* 0x000fe400078208ff */
[----:B------:R-:W-:Y:S02]  /*24e0*/  PRMT R21, R12, 0x7610, R21 ;  /* 0x000076100c157816 */ /* 0x000fe40000000015 */
[----:B------:R-:W-:-:S03]  /*24f0*/  LEA.HI.X R15, R62, R71, R13, 0x1, P1 ;  /* 0x000000473e0f7211 */ /* 0x000fc600008f0c0d */
[----:B------:R0:W-:Y:S04]  /*2500*/  @P3 STG.E.U16 desc[UR36][R8.64+0x2], R21 ;  /* 0x0000021508003986 */ /* 0x0001e8000c101524 */
[----:B------:R-:W2:Y:S01]  /*2510*/  @P2 LDG.E.LTC128B.U16 R24, desc[UR36][R14.64] ;  /* 0x000000240e182981 */ /* 0x000ea2000c1e1520 */
[----:B------:R-:W-:Y:S01]  /*2520*/  IADD3 R20, P1, R10, R20, RZ ;  /* 0x000000140a147210 */ /* 0x000fe20007f3e0ff */
[----:B------:R-:W-:Y:S01]  /*2530*/  BSSY B1, `(.L_x_39) ;  /* 0x0000011000017945 */ /* 0x000fe20003800000 */
[C---:B------:R-:W-:Y:S02]  /*2540*/  SHF.L.U64.HI R13, R66.reuse, 0x4, R67 ;  /* 0x00000004420d7819 */ /* 0x040fe40000010243 */
[----:B------:R-:W-:Y:S01]  /*2550*/  ISETP.GT.AND P0, PT, R3, 0x8, P0 ;  /* 0x000000080300780c */ /* 0x000fe20000704270 */
[----:B0-----:R-:W-:Y:S01]  /*2560*/  IMAD.X R21, R11, 0x1, R65, P1 ;  /* 0x000000010b157824 */ /* 0x001fe200008e0641 */
[----:B------:R-:W-:Y:S01]  /*2570*/  LEA R12, P1, R66, R8, 0x4 ;  /* 0x00000008420c7211 */ /* 0x000fe200078220ff */
[----:B------:R-:W-:-:S04]  /*2580*/  IMAD.WIDE.U32 R20, R59, R64, R20 ;  /* 0x000000403b147225 */ /* 0x000fc800078e0014 */
[----:B------:R-:W-:Y:S02]  /*2590*/  IMAD.X R13, R13, 0x1, R9, P1 ;  /* 0x000000010d0d7824 */ /* 0x000fe400008e0609 */
[----:B------:R-:W-:Y:S02]  /*25a0*/  IMAD.IADD R11, R61, 0x1, R21 ;  /* 0x000000013d0b7824 */ /* 0x000fe400078e0215 */
[----:B--2---:R-:W-:-:S04]  /*25b0*/  IMAD.U32 R10, R24, 0x10000, RZ ;  /* 0x00010000180a7824 */ /* 0x004fc800078e00ff */
[----:B------:R-:W-:Y:S01]  /*25c0*/  FMUL R5, R10, R57 ;  /* 0x000000390a057220 */ /* 0x000fe20000400000 */
[----:B------:R-:W-:-:S03]  /*25d0*/  LEA R10, P3, R20, R70, 0x1 ;  /* 0x00000046140a7211 */ /* 0x000fc600078608ff */
[----:B------:R-:W-:Y:S01]  /*25e0*/  FFMA R5, R26, R56, R5 ;  /* 0x000000381a057223 */ /* 0x000fe20000000005 */
[----:B------:R-:W-:-:S04]  /*25f0*/  LEA.HI.X R11, R20, R71, R11, 0x1, P3 ;  /* 0x00000047140b7211 */ /* 0x000fc800018f0c0b */
[----:B------:R-:W-:-:S05]  /*2600*/  F2FP.BF16.F32.PACK_AB R5, RZ, R5 ;  /* 0x00000005ff05723e */ /* 0x000fca00000010ff */
[----:B------:R0:W-:Y:S01]  /*2610*/  @P2 STG.E.U16 desc[UR36][R12.64], R5 ;  /* 0x000000050c002986 */ /* 0x0001e2000c101524 */
[----:B------:R-:W-:Y:S05]  /*2620*/  @!P0 BRA `(.L_x_40) ;  /* 0x0000000000048947 */ /* 0x000fea0003800000 */
[----:B------:R2:W5:Y:S02]  /*2630*/  LDG.E.LTC128B.U16 R24, desc[UR36][R10.64+0x2] ;  /* 0x000002240a187981 */ /* 0x000564000c1e1520 */
.L_x_40:
[----:B------:R-:W-:Y:S05]  /*2640*/  BSYNC B1 ;  /* 0x0000000000017941 */ /* 0x000fea0003800000 */
.L_x_39:
[----:B-----5:R-:W-:Y:S01]  /*2650*/  IMAD.U32 R14, R24, 0x10000, RZ ;  /* 0x00010000180e7824 */ /* 0x020fe200078e00ff */
[----:B------:R-:W-:Y:S01]  /*2660*/  ISETP.GT.AND P1, PT, R4, 0x8, PT ;  /* 0x000000080400780c */ /* 0x000fe20003f24270 */
[----:B------:R-:W-:Y:S02]  /*2670*/  BSSY B1, `(.L_x_41) ;  /* 0x0000008000017945 */ /* 0x000fe40003800000 */
[----:B------:R-:W-:Y:S01]  /*2680*/  FMUL R14, R14, R57 ;  /* 0x000000390e0e7220 */ /* 0x000fe20000400000 */
[----:B------:R-:W-:-:S03]  /*2690*/  ISETP.GT.AND P2, PT, R3, RZ, P1 ;  /* 0x000000ff0300720c */ /* 0x000fc60000f44270 */
[----:B------:R-:W-:-:S05]  /*26a0*/  FFMA R14, R27, R56, R14 ;  /* 0x000000381b0e7223 */ /* 0x000fca000000000e */
[----:B------:R-:W-:-:S05]  /*26b0*/  F2FP.BF16.F32.PACK_AB R14, RZ, R14 ;  /* 0x0000000eff0e723e */ /* 0x000fca00000010ff */
[----:B------:R3:W-:Y:S01]  /*26c0*/  @P0 STG.E.U16 desc[UR36][R12.64+0x2], R14 ;  /* 0x0000020e0c000986 */ /* 0x0007e2000c101524 */
[----:B------:R-:W-:Y:S05]  /*26d0*/  @!P2 BRA `(.L_x_42) ;  /* 0x000000000004a947 */ /* 0x000fea0003800000 */
[----:B------:R4:W5:Y:S02]  /*26e0*/  LDG.E.LTC128B.U16 R24, desc[UR36][R6.64+0x10] ;  /* 0x0000102406187981 */ /* 0x000964000c1e1520 */
.L_x_42:
[----:B------:R-:W-:Y:S05]  /*26f0*/  BSYNC B1 ;  /* 0x0000000000017941 */ /* 0x000fea0003800000 */
.L_x_41:
[----:B---3-5:R-:W-:Y:S01]  /*2700*/  IMAD.U32 R14, R24, 0x10000, RZ ;  /* 0x00010000180e7824 */ /* 0x028fe200078e00ff */
[----:B------:R-:W-:Y:S01]  /*2710*/  ISETP.GT.AND P0, PT, R4, 0x9, PT ;  /* 0x000000090400780c */ /* 0x000fe20003f04270 */
[----:B------:R-:W-:Y:S02]  /*2720*/  BSSY B1, `(.L_x_43) ;  /* 0x0000008000017945 */ /* 0x000fe40003800000 */
[----:B0-----:R-:W-:Y:S01]  /*2730*/  FMUL R5, R14, R57 ;  /* 0x000000390e057220 */ /* 0x001fe20000400000 */
[----:B------:R-:W-:-:S03]  /*2740*/  ISETP.GT.AND P3, PT, R3, RZ, P0 ;  /* 0x000000ff0300720c */ /* 0x000fc60000764270 */
[----:B------:R-:W-:-:S05]  /*2750*/  FFMA R5, R28, R56, R5 ;  /* 0x000000381c057223 */ /* 0x000fca0000000005 */
[----:B------:R-:W-:-:S05]  /*2760*/  F2FP.BF16.F32.PACK_AB R5, RZ, R5 ;  /* 0x00000005ff05723e */ /* 0x000fca00000010ff */
[----:B------:R0:W-:Y:S01]  /*2770*/  @P2 STG.E.U16 desc[UR36][R8.64+0x10], R5 ;  /* 0x0000100508002986 */ /* 0x0001e2000c101524 */
[----:B------:R-:W-:Y:S05]  /*2780*/  @!P3 BRA `(.L_x_44) ;  /* 0x000000000004b947 */ /* 0x000fea0003800000 */
[----:B------:R3:W5:Y:S02]  /*2790*/  LDG.E.LTC128B.U16 R24, desc[UR36][R6.64+0x12] ;  /* 0x0000122406187981 */ /* 0x000764000c1e1520 */
.L_x_44:
[----:B------:R-:W-:Y:S05]  /*27a0*/  BSYNC B1 ;  /* 0x0000000000017941 */ /* 0x000fea0003800000 */
.L_x_43:
[----:B-----5:R-:W-:Y:S01]  /*27b0*/  IMAD.U32 R14, R24, 0x10000, RZ ;  /* 0x00010000180e7824 */ /* 0x020fe200078e00ff */
[----:B------:R-:W-:Y:S01]  /*27c0*/  ISETP.GT.AND P1, PT, R3, 0x8, P1 ;  /* 0x000000080300780c */ /* 0x000fe20000f24270 */
[----:B------:R-:W-:Y:S02]  /*27d0*/  BSSY B1, `(.L_x_45) ;  /* 0x0000007000017945 */ /* 0x000fe40003800000 */
[----:B------:R-:W-:-:S04]  /*27e0*/  FMUL R14, R14, R57 ;  /* 0x000000390e0e7220 */ /* 0x000fc80000400000 */
[----:B------:R-:W-:-:S05]  /*27f0*/  FFMA R14, R29, R56, R14 ;  /* 0x000000381d0e7223 */ /* 0x000fca000000000e */
[----:B------:R-:W-:-:S05]  /*2800*/  F2FP.BF16.F32.PACK_AB R14, RZ, R14 ;  /* 0x0000000eff0e723e */ /* 0x000fca00000010ff */
[----:B------:R0:W-:Y:S01]  /*2810*/  @P3 STG.E.U16 desc[UR36][R8.64+0x12], R14 ;  /* 0x0000120e08003986 */ /* 0x0001e2000c101524 */
[----:B------:R-:W-:Y:S05]  /*2820*/  @!P1 BRA `(.L_x_46) ;  /* 0x0000000000049947 */ /* 0x000fea0003800000 */
[----:B------:R0:W5:Y:S02]  /*2830*/  LDG.E.LTC128B.U16 R24, desc[UR36][R10.64+0x10] ;  /* 0x000010240a187981 */ /* 0x000164000c1e1520 */
.L_x_46:
[----:B------:R-:W-:Y:S05]  /*2840*/  BSYNC B1 ;  /* 0x0000000000017941 */ /* 0x000fea0003800000 */
.L_x_45:
[----:B0----5:R-:W-:Y:S01]  /*2850*/  IMAD.U32 R14, R24, 0x10000, RZ ;  /* 0x00010000180e7824 */ /* 0x021fe200078e00ff */
        /* <DEDUP_REMOVED lines=8> */
.L_x_48:
[----:B------:R-:W-:Y:S05]  /*28e0*/  BSYNC B1 ;  /* 0x0000000000017941 */ /* 0x000fea0003800000 */
.L_x_47:
        /* <DEDUP_REMOVED lines=10> */
.L_x_50:
[----:B------:R-:W-:Y:S05]  /*2990*/  BSYNC B1 ;  /* 0x0000000000017941 */ /* 0x000fea0003800000 */
.L_x_49:
[----:B0----5:R-:W-:Y:S01]  /*29a0*/  IMAD.U32 R14, R24, 0x10000, RZ ;  /* 0x00010000180e7824 */ /* 0x021fe200078e00ff */
        /* <DEDUP_REMOVED lines=9> */
.L_x_52:
[----:B------:R-:W-:Y:S05]  /*2a40*/  BSYNC B1 ;  /* 0x0000000000017941 */ /* 0x000fea0003800000 */
.L_x_51:
        /* <DEDUP_REMOVED lines=9> */
.L_x_54:
[----:B------:R-:W-:Y:S05]  /*2ae0*/  BSYNC B1 ;  /* 0x0000000000017941 */ /* 0x000fea0003800000 */
.L_x_53:
        /* <DEDUP_REMOVED lines=9> */
.L_x_56:
[----:B------:R-:W-:Y:S05]  /*2b80*/  BSYNC B1 ;  /* 0x0000000000017941 */ /* 0x000fea0003800000 */
.L_x_55:
        /* <DEDUP_REMOVED lines=10> */
.L_x_58:
[----:B------:R-:W-:Y:S05]  /*2c30*/  BSYNC B1 ;  /* 0x0000000000017941 */ /* 0x000fea0003800000 */
.L_x_57:
        /* <DEDUP_REMOVED lines=10> */
.L_x_60:
[----:B------:R-:W-:Y:S05]  /*2ce0*/  BSYNC B1 ;  /* 0x0000000000017941 */ /* 0x000fea0003800000 */
.L_x_59:
        /* <DEDUP_REMOVED lines=9> */
.L_x_62:
[----:B------:R-:W-:Y:S05]  /*2d80*/  BSYNC B1 ;  /* 0x0000000000017941 */ /* 0x000fea0003800000 */
.L_x_61:
        /* <DEDUP_REMOVED lines=9> */
.L_x_64:
[----:B------:R-:W-:Y:S05]  /*2e20*/  BSYNC B1 ;  /* 0x0000000000017941 */ /* 0x000fea0003800000 */
.L_x_63:
        /* <DEDUP_REMOVED lines=10> */
.L_x_66:
[----:B------:R-:W-:Y:S05]  /*2ed0*/  BSYNC B1 ;  /* 0x0000000000017941 */ /* 0x000fea0003800000 */
.L_x_65:
        /* <DEDUP_REMOVED lines=10> */
.L_x_68:
[----:B------:R-:W-:Y:S05]  /*2f80*/  BSYNC B1 ;  /* 0x0000000000017941 */ /* 0x000fea0003800000 */
.L_x_67:
        /* <DEDUP_REMOVED lines=9> */
.L_x_70:
[----:B------:R-:W-:Y:S05]  /*3020*/  BSYNC B1 ;  /* 0x0000000000017941 */ /* 0x000fea0003800000 */
.L_x_69:
        /* <DEDUP_REMOVED lines=9> */
.L_x_72:
[----:B------:R-:W-:Y:S05]  /*30c0*/  BSYNC B1 ;  /* 0x0000000000017941 */ /* 0x000fea0003800000 */
.L_x_71:
        /* <DEDUP_REMOVED lines=10> */
.L_x_74:
[----:B------:R-:W-:Y:S05]  /*3170*/  BSYNC B1 ;  /* 0x0000000000017941 */ /* 0x000fea0003800000 */
.L_x_73:
        /* <DEDUP_REMOVED lines=10> */
.L_x_76:
[----:B------:R-:W-:Y:S05]  /*3220*/  BSYNC B1 ;  /* 0x0000000000017941 */ /* 0x000fea0003800000 */
.L_x_75:
        /* <DEDUP_REMOVED lines=9> */
.L_x_78:
[----:B------:R-:W-:Y:S05]  /*32c0*/  BSYNC B1 ;  /* 0x0000000000017941 */ /* 0x000fea0003800000 */
.L_x_77:
        /* <DEDUP_REMOVED lines=9> */
.L_x_80:
[----:B------:R-:W-:Y:S05]  /*3360*/  BSYNC B1 ;  /* 0x0000000000017941 */ /* 0x000fea0003800000 */
.L_x_79:
        /* <DEDUP_REMOVED lines=10> */
.L_x_82:
[----:B------:R-:W-:Y:S05]  /*3410*/  BSYNC B1 ;  /* 0x0000000000017941 */ /* 0x000fea0003800000 */
.L_x_81:
        /* <DEDUP_REMOVED lines=10> */
.L_x_84:
[----:B------:R-:W-:Y:S05]  /*34c0*/  BSYNC B1 ;  /* 0x0000000000017941 */ /* 0x000fea0003800000 */
.L_x_83:
        /* <DEDUP_REMOVED lines=9> */
.L_x_86:
[----:B------:R-:W-:Y:S05]  /*3560*/  BSYNC B1 ;  /* 0x0000000000017941 */ /* 0x000fea0003800000 */
.L_x_85:
        /* <DEDUP_REMOVED lines=9> */
.L_x_88:
[----:B------:R-:W-:Y:S05]  /*3600*/  BSYNC B1 ;  /* 0x0000000000017941 */ /* 0x000fea0003800000 */
.L_x_87:
        /* <DEDUP_REMOVED lines=10> */
.L_x_90:
[----:B------:R-:W-:Y:S05]  /*36b0*/  BSYNC B1 ;  /* 0x0000000000017941 */ /* 0x000fea0003800000 */
.L_x_89:
[----:B0----5:R-:W-:Y:S01]  /*36c0*/  IMAD.U32 R14, R24, 0x10000, RZ ;  /* 0x00010000180e7824 */ /* 0x021fe200078e00ff */
[----:B------:R-:W-:Y:S01]  /*36d0*/  ISETP.GT.AND P0, PT, R4, 0x39, PT ;  /* 0x000000390400780c */ /* 0x000fe20003f04270 */
[----:B------:R-:W-:Y:S01]  /*36e0*/  @P2 IMAD.MOV.U32 R4, RZ, RZ, R8 ;  /* 0x000000ffff042224 */ /* 0x000fe200078e0008 */
[----:B------:R-:W-:Y:S01]  /*36f0*/  BSSY B1, `(.L_x_91) ;  /* 0x000000a000017945 */ /* 0x000fe20003800000 */
[----:B------:R-:W-:Y:S01]  /*3700*/  FMUL R5, R14, R57 ;  /* 0x000000390e057220 */ /* 0x000fe20000400000 */
[----:B------:R-:W-:-:S03]  /*3710*/  ISETP.GT.AND P3, PT, R3, RZ, P0 ;  /* 0x000000ff0300720c */ /* 0x000fc60000764270 */
[----:B------:R-:W-:-:S05]  /*3720*/  FFMA R5, R52, R56, R5 ;  /* 0x0000003834057223 */ /* 0x000fca0000000005 */
[----:B------:R-:W-:-:S04]  /*3730*/  F2FP.BF16.F32.PACK_AB R5, RZ, R5 ;  /* 0x00000005ff05723e */ /* 0x000fc800000010ff */
[----:B------:R-:W-:Y:S01]  /*3740*/  PRMT R14, R5, 0x7610, R14 ;  /* 0x00007610050e7816 */ /* 0x000fe2000000000e */
[----:B------:R-:W-:-:S05]  /*3750*/  @P2 IMAD.MOV.U32 R5, RZ, RZ, R9 ;  /* 0x000000ffff052224 */ /* 0x000fca00078e0009 */
[----:B------:R0:W-:Y:S01]  /*3760*/  @P2 STG.E.U16 desc[UR36][R4.64+0x70], R14 ;  /* 0x0000700e04002986 */ /* 0x0001e2000c101524 */
[----:B------:R-:W-:Y:S05]  /*3770*/  @!P3 BRA `(.L_x_92) ;  /* 0x000000000004b947 */ /* 0x000fea0003800000 */
[----:B------:R0:W5:Y:S02]  /*3780*/  LDG.E.LTC128B.U16 R24, desc[UR36][R6.64+0x72] ;  /* 0x0000722406187981 */ /* 0x000164000c1e1520 */
.L_x_92:
[----:B------:R-:W-:Y:S05]  /*3790*/  BSYNC B1 ;  /* 0x0000000000017941 */ /* 0x000fea0003800000 */
.L_x_91:
        /* <DEDUP_REMOVED lines=9> */
.L_x_94:
[----:B------:R-:W-:Y:S05]  /*3830*/  BSYNC B1 ;  /* 0x0000000000017941 */ /* 0x000fea0003800000 */
.L_x_93:
[----:B0----5:R-:W-:Y:S01]  /*3840*/  IMAD.U32 R4, R24, 0x10000, RZ ;  /* 0x0001000018047824 */ /* 0x021fe200078e00ff */
[----:B------:R-:W-:Y:S01]  /*3850*/  ISETP.GT.AND P0, PT, R3, 0x8, P0 ;  /* 0x000000080300780c */ /* 0x000fe20000704270 */
[----:B------:R-:W-:Y:S02]  /*3860*/  BSSY B1, `(.L_x_95) ;  /* 0x000000a000017945 */ /* 0x000fe40003800000 */
[----:B------:R-:W-:Y:S01]  /*3870*/  FMUL R5, R4, R57 ;  /* 0x0000003904057220 */ /* 0x000fe20000400000 */
[----:B------:R-:W-:-:S03]  /*3880*/  @P1 IMAD.MOV.U32 R4, RZ, RZ, R12 ;  /* 0x000000ffff041224 */ /* 0x000fc600078e000c */
[----:B------:R-:W-:-:S05]  /*3890*/  FFMA R5, R54, R56, R5 ;  /* 0x0000003836057223 */ /* 0x000fca0000000005 */
[----:B------:R-:W-:-:S04]  /*38a0*/  F2FP.BF16.F32.PACK_AB R5, RZ, R5 ;  /* 0x00000005ff05723e */ /* 0x000fc800000010ff */
[----:B-1-34-:R-:W-:Y:S01]  /*38b0*/  PRMT R6, R5, 0x7610, R6 ;  /* 0x0000761005067816 */ /* 0x01afe20000000006 */
[----:B------:R-:W-:-:S05]  /*38c0*/  @P1 IMAD.MOV.U32 R5, RZ, RZ, R13 ;  /* 0x000000ffff051224 */ /* 0x000fca00078e000d */
[----:B------:R0:W-:Y:S01]  /*38d0*/  @P1 STG.E.U16 desc[UR36][R4.64+0x70], R6 ;  /* 0x0000700604001986 */ /* 0x0001e2000c101524 */
[----:B------:R-:W-:Y:S05]  /*38e0*/  @!P0 BRA `(.L_x_96) ;  /* 0x0000000000048947 */ /* 0x000fea0003800000 */
[----:B------:R1:W5:Y:S02]  /*38f0*/  LDG.E.LTC128B.U16 R24, desc[UR36][R10.64+0x72] ;  /* 0x000072240a187981 */ /* 0x000364000c1e1520 */
.L_x_96:
[----:B------:R-:W-:Y:S05]  /*3900*/  BSYNC B1 ;  /* 0x0000000000017941 */ /* 0x000fea0003800000 */
.L_x_95:
[----:B------:R-:W-:Y:S05]  /*3910*/  @!P0 BRA `(.L_x_97) ;  /* 0x0000000800a88947 */ /* 0x000fea0003800000 */
[----:B-----5:R-:W-:-:S04]  /*3920*/  IMAD.U32 R24, R24, 0x10000, RZ ;  /* 0x0001000018187824 */ /* 0x020fc800078e00ff */
[----:B------:R-:W-:-:S04]  /*3930*/  FMUL R24, R24, R57 ;  /* 0x0000003918187220 */ /* 0x000fc80000400000 */
[----:B------:R-:W-:-:S05]  /*3940*/  FFMA R24, R55, R56, R24 ;  /* 0x0000003837187223 */ /* 0x000fca0000000018 */
[----:B------:R-:W-:-:S05]  /*3950*/  F2FP.BF16.F32.PACK_AB R24, RZ, R24 ;  /* 0x00000018ff18723e */ /* 0x000fca00000010ff */
[----:B------:R3:W-:Y:S01]  /*3960*/  STG.E.U16 desc[UR36][R12.64+0x72], R24 ;  /* 0x000072180c007986 */ /* 0x0007e2000c101524 */
[----:B------:R-:W-:Y:S05]  /*3970*/  BRA `(.L_x_97) ;  /* 0x0000000800907947 */ /* 0x000fea0003800000 */
.L_x_36:
[----:B------:R-:W-:Y:S01]  /*3980*/  ISETP.GT.AND P0, PT, R4, 0x1, PT ;  /* 0x000000010400780c */ /* 0x000fe20003f04270 */
[----:B------:R-:W-:Y:S01]  /*3990*/  ULDC.64 UR4, c[0x0][0x5c0] ;  /* 0x0001700000047ab9 */ /* 0x000fe20000000a00 */
[-C--:B------:R-:W-:Y:S01]  /*39a0*/  FMUL R24, R24, R56.reuse ;  /* 0x0000003818187220 */ /* 0x080fe20000400000 */
[-C--:B------:R-:W-:Y:S01]  /*39b0*/  FMUL R25, R25, R56.reuse ;  /* 0x0000003819197220 */ /* 0x080fe20000400000 */
[----:B------:R-:W-:Y:S01]  /*39c0*/  ISETP.GT.AND P3, PT, R3, RZ, P0 ;  /* 0x000000ff0300720c */ /* 0x000fe20000764270 */
[-C--:B------:R-:W-:Y:S01]  /*39d0*/  FMUL R26, R26, R56.reuse ;  /* 0x000000381a1a7220 */ /* 0x080fe20000400000 */
[----:B------:R-:W-:Y:S01]  /*39e0*/  LEA R6, P4, R60, UR4, 0x1 ;  /* 0x000000043c067c11 */ /* 0x000fe2000f8808ff */
[----:B------:R-:W-:Y:S01]  /*39f0*/  FMUL R27, R27, R56 ;  /* 0x000000381b1b7220 */ /* 0x000fe20000400000 */
[----:B------:R-:W-:Y:S01]  /*3a00*/  F2FP.BF16.F32.PACK_AB R24, RZ, R24 ;  /* 0x00000018ff18723e */ /* 0x000fe200000010ff */
[-C--:B------:R-:W-:Y:S01]  /*3a10*/  FMUL R28, R28, R56.reuse ;  /* 0x000000381c1c7220 */ /* 0x080fe20000400000 */
[----:B------:R-:W-:Y:S01]  /*3a20*/  LEA.HI.X R7, R60, UR5, R75, 0x1, P4 ;  /* 0x000000053c077c11 */ /* 0x000fe2000a0f0c4b */
[-C--:B------:R-:W-:Y:S01]  /*3a30*/  FMUL R29, R29, R56.reuse ;  /* 0x000000381d1d7220 */ /* 0x080fe20000400000 */
[----:B------:R-:W-:Y:S01]  /*3a40*/  F2FP.BF16.F32.PACK_AB R25, RZ, R25 ;  /* 0x00000019ff19723e */ /* 0x000fe200000010ff */
[-C--:B------:R-:W-:Y:S01]  /*3a50*/  FMUL R30, R30, R56.reuse ;  /* 0x000000381e1e7220 */ /* 0x080fe20000400000 */
[----:B------:R-:W-:Y:S01]  /*3a60*/  SHF.L.U64.HI R67, R66, 0x4, R67 ;  /* 0x0000000442437819 */ /* 0x000fe20000010243 */
[----:B------:R-:W-:Y:S01]  /*3a70*/  @P1 STG.E.U16 desc[UR36][R6.64], R24 ;  /* 0x0000001806001986 */ /* 0x000fe2000c101524 */
[----:B------:R-:W-:Y:S01]  /*3a80*/  ISETP.GT.AND P1, PT, R4, 0x8, PT ;  /* 0x000000080400780c */ /* 0x000fe20003f24270 */
[----:B------:R-:W-:Y:S01]  /*3a90*/  FMUL R31, R31, R56 ;  /* 0x000000381f1f7220 */ /* 0x000fe20000400000 */
[C---:B------:R-:W-:Y:S01]  /*3aa0*/  ISETP.GT.AND P4, PT, R3.reuse, 0x8, P0 ;  /* 0x000000080300780c */ /* 0x040fe20000784270 */
[----:B------:R-:W-:Y:S01]  /*3ab0*/  @P3 STG.E.U16 desc[UR36][R6.64+0x2], R25 ;  /* 0x0000021906003986 */ /* 0x000fe2000c101524 */
[----:B------:R-:W-:Y:S01]  /*3ac0*/  LEA R8, P3, R66, R6, 0x4 ;  /* 0x0000000642087211 */ /* 0x000fe200078620ff */
[-C--:B------:R-:W-:Y:S01]  /*3ad0*/  FMUL R32, R32, R56.reuse ;  /* 0x0000003820207220 */ /* 0x080fe20000400000 */
[----:B------:R-:W-:Y:S01]  /*3ae0*/  ISETP.GT.AND P2, PT, R3, 0x8, P2 ;  /* 0x000000080300780c */ /* 0x000fe20001744270 */
[-C--:B------:R-:W-:Y:S01]  /*3af0*/  FMUL R33, R33, R56.reuse ;  /* 0x0000003821217220 */ /* 0x080fe20000400000 */
[----:B------:R-:W-:Y:S01]  /*3b00*/  ISETP.GT.AND P0, PT, R4, 0x9, PT ;  /* 0x000000090400780c */ /* 0x000fe20003f04270 */
[----:B------:R-:W-:Y:S01]  /*3b10*/  IMAD.X R9, R67, 0x1, R7, P3 ;  /* 0x0000000143097824 */ /* 0x000fe200018e0607 */
[C---:B------:R-:W-:Y:S01]  /*3b20*/  ISETP.GT.AND P5, PT, R3.reuse, RZ, P1 ;  /* 0x000000ff0300720c */ /* 0x040fe20000fa4270 */
[-C--:B------:R-:W-:Y:S01]  /*3b30*/  FMUL R34, R34, R56.reuse ;  /* 0x0000003822227220 */ /* 0x080fe20000400000 */
[----:B------:R-:W-:Y:S01]  /*3b40*/  ISETP.GT.AND P3, PT, R3, RZ, P0 ;  /* 0x000000ff0300720c */ /* 0x000fe20000764270 */
[----:B------:R-:W-:Y:S01]  /*3b50*/  FMUL R35, R35, R56 ;  /* 0x0000003823237220 */ /* 0x000fe20000400000 */
[----:B------:R-:W-:Y:S01]  /*3b60*/  F2FP.BF16.F32.PACK_AB R26, RZ, R26 ;  /* 0x0000001aff1a723e */ /* 0x000fe200000010ff */
[-C--:B------:R-:W-:Y:S01]  /*3b70*/  FMUL R36, R36, R56.reuse ;  /* 0x0000003824247220 */ /* 0x080fe20000400000 */
[----:B------:R-:W-:Y:S01]  /*3b80*/  F2FP.BF16.F32.PACK_AB R27, RZ, R27 ;  /* 0x0000001bff1b723e */ /* 0x000fe200000010ff */
[----:B------:R-:W-:Y:S01]  /*3b90*/  FMUL R37, R37, R56 ;  /* 0x0000003825257220 */ /* 0x000fe20000400000 */
[----:B------:R-:W-:Y:S01]  /*3ba0*/  F2FP.BF16.F32.PACK_AB R28, RZ, R28 ;  /* 0x0000001cff1c723e */ /* 0x000fe200000010ff */
[----:B------:R-:W-:Y:S01]  /*3bb0*/  @P2 STG.E.U16 desc[UR36][R8.64], R26 ;  /* 0x0000001a08002986 */ /* 0x000fe2000c101524 */
[----:B------:R-:W-:Y:S01]  /*3bc0*/  F2FP.BF16.F32.PACK_AB R29, RZ, R29 ;  /* 0x0000001dff1d723e */ /* 0x000fe200000010ff */
[-C--:B------:R-:W-:Y:S01]  /*3bd0*/  FMUL R38, R38, R56.reuse ;  /* 0x0000003826267220 */ /* 0x080fe20000400000 */
[----:B------:R-:W-:Y:S01]  /*3be0*/  ISETP.GT.AND P2, PT, R3, 0x8, P1 ;  /* 0x000000080300780c */ /* 0x000fe20000f44270 */
[----:B------:R-:W-:Y:S01]  /*3bf0*/  @P4 STG.E.U16 desc[UR36][R8.64+0x2], R27 ;  /* 0x0000021b08004986 */ /* 0x000fe2000c101524 */
[----:B------:R-:W-:Y:S01]  /*3c00*/  ISETP.GT.AND P1, PT, R4, 0x10, PT ;  /* 0x000000100400780c */ /* 0x000fe20003f24270 */
[----:B------:R-:W-:Y:S01]  /*3c10*/  FMUL R39, R39, R56 ;  /* 0x0000003827277220 */ /* 0x000fe20000400000 */
[----:B------:R-:W-:Y:S01]  /*3c20*/  F2FP.BF16.F32.PACK_AB R30, RZ, R30 ;  /* 0x0000001eff1e723e */ /* 0x000fe200000010ff */
[----:B------:R-:W-:Y:S01]  /*3c30*/  @P5 STG.E.U16 desc[UR36][R6.64+0x10], R28 ;  /* 0x0000101c06005986 */ /* 0x000fe2000c101524 */
[C---:B------:R-:W-:Y:S01]  /*3c40*/  ISETP.GT.AND P4, PT, R3.reuse, RZ, P1 ;  /* 0x000000ff0300720c */ /* 0x040fe20000f84270 */
[-C--:B------:R-:W-:Y:S01]  /*3c50*/  FMUL R40, R40, R56.reuse ;  /* 0x0000003828287220 */ /* 0x080fe20000400000 */
[----:B------:R-:W-:Y:S01]  /*3c60*/  F2FP.BF16.F32.PACK_AB R31, RZ, R31 ;  /* 0x0000001fff1f723e */ /* 0x000fe200000010ff */
[----:B------:R-:W-:Y:S01]  /*3c70*/  @P3 STG.E.U16 desc[UR36][R6.64+0x12], R29 ;  /* 0x0000121d06003986 */ /* 0x000fe2000c101524 */
[----:B------:R-:W-:Y:S01]  /*3c80*/  ISETP.GT.AND P3, PT, R3, 0x8, P0 ;  /* 0x000000080300780c */ /* 0x000fe20000764270 */
[----:B------:R-:W-:Y:S01]  /*3c90*/  FMUL R41, R41, R56 ;  /* 0x0000003829297220 */ /* 0x000fe20000400000 */
[----:B------:R-:W-:Y:S01]  /*3ca0*/  ISETP.GT.AND P0, PT, R4, 0x11, PT ;  /* 0x000000110400780c */ /* 0x000fe20003f04270 */
[----:B------:R-:W-:Y:S01]  /*3cb0*/  @P2 STG.E.U16 desc[UR36][R8.64+0x10], R30 ;  /* 0x0000101e08002986 */ /* 0x000fe2000c101524 */
[----:B------:R-:W-:Y:S01]  /*3cc0*/  F2FP.BF16.F32.PACK_AB R32, RZ, R32 ;  /* 0x00000020ff20723e */ /* 0x000fe200000010ff */
[-C--:B------:R-:W-:Y:S01]  /*3cd0*/  FMUL R42, R42, R56.reuse ;  /* 0x000000382a2a7220 */ /* 0x080fe20000400000 */
[----:B------:R-:W-:Y:S01]  /*3ce0*/  ISETP.GT.AND P5, PT, R3, RZ, P0 ;  /* 0x000000ff0300720c */ /* 0x000fe200007a4270 */
[-C--:B------:R-:W-:Y:S01]  /*3cf0*/  FMUL R43, R43, R56.reuse ;  /* 0x000000382b2b7220 */ /* 0x080fe20000400000 */
[----:B------:R-:W-:Y:S01]  /*3d00*/  ISETP.GT.AND P2, PT, R3, 0x8, P1 ;  /* 0x000000080300780c */ /* 0x000fe20000f44270 */
[-C--:B------:R-:W-:Y:S01]  /*3d10*/  FMUL R44, R44, R56.reuse ;  /* 0x000000382c2c7220 */ /* 0x080fe20000400000 */
[----:B------:R-:W-:Y:S01]  /*3d20*/  ISETP.GT.AND P1, PT, R4, 0x18, PT ;  /* 0x000000180400780c */ /* 0x000fe20003f24270 */
[-C--:B------:R-:W-:Y:S01]  /*3d30*/  FMUL R45, R45, R56.reuse ;  /* 0x000000382d2d7220 */ /* 0x080fe20000400000 */
[----:B------:R-:W-:Y:S01]  /*3d40*/  F2FP.BF16.F32.PACK_AB R33, RZ, R33 ;  /* 0x00000021ff21723e */ /* 0x000fe200000010ff */
[----:B------:R-:W-:Y:S01]  /*3d50*/  @P3 STG.E.U16 desc[UR36][R8.64+0x12], R31 ;  /* 0x0000121f08003986 */ /* 0x000fe2000c101524 */
[C---:B------:R-:W-:Y:S01]  /*3d60*/  ISETP.GT.AND P3, PT, R3.reuse, 0x8, P0 ;  /* 0x000000080300780c */ /* 0x040fe20000764270 */
[-C--:B------:R-:W-:Y:S01]  /*3d70*/  FMUL R46, R46, R56.reuse ;  /* 0x000000382e2e7220 */ /* 0x080fe20000400000 */
[----:B------:R-:W-:Y:S01]  /*3d80*/  ISETP.GT.AND P0, PT, R4, 0x19, PT ;  /* 0x000000190400780c */ /* 0x000fe20003f04270 */
[----:B------:R-:W-:Y:S01]  /*3d90*/  @P4 STG.E.U16 desc[UR36][R6.64+0x20], R32 ;  /* 0x0000202006004986 */ /* 0x000fe2000c101524 */
[----:B------:R-:W-:Y:S01]  /*3da0*/  ISETP.GT.AND P4, PT, R3, RZ, P1 ;  /* 0x000000ff0300720c */ /* 0x000fe20000f84270 */
[----:B------:R-:W-:Y:S01]  /*3db0*/  FMUL R47, R47, R56 ;  /* 0x000000382f2f7220 */ /* 0x000fe20000400000 */
[----:B------:R-:W-:Y:S01]  /*3dc0*/  F2FP.BF16.F32.PACK_AB R34, RZ, R34 ;  /* 0x00000022ff22723e */ /* 0x000fe200000010ff */
[----:B------:R-:W-:Y:S01]  /*3dd0*/  @P5 STG.E.U16 desc[UR36][R6.64+0x22], R33 ;  /* 0x0000222106005986 */ /* 0x000fe2000c101524 */
[----:B------:R-:W-:Y:S01]  /*3de0*/  ISETP.GT.AND P5, PT, R3, RZ, P0 ;  /* 0x000000ff0300720c */ /* 0x000fe200007a4270 */
[----:B------:R-:W-:Y:S01]  /*3df0*/  FMUL R48, R48, R56 ;  /* 0x0000003830307220 */ /* 0x000fe20000400000 */
[----:B------:R-:W-:Y:S01]  /*3e00*/  F2FP.BF16.F32.PACK_AB R35, RZ, R35 ;  /* 0x00000023ff23723e */ /* 0x000fe200000010ff */
[----:B------:R-:W-:Y:S01]  /*3e10*/  @P2 STG.E.U16 desc[UR36][R8.64+0x20], R34 ;  /* 0x0000202208002986 */ /* 0x000fe2000c101524 */
[----:B------:R-:W-:Y:S01]  /*3e20*/  F2FP.BF16.F32.PACK_AB R36, RZ, R36 ;  /* 0x00000024ff24723e */ /* 0x000fe200000010ff */
[-C--:B------:R-:W-:Y:S01]  /*3e30*/  FMUL R49, R49, R56.reuse ;  /* 0x0000003831317220 */ /* 0x080fe20000400000 */
[C---:B------:R-:W-:Y:S01]  /*3e40*/  ISETP.GT.AND P2, PT, R3.reuse, 0x8, P1 ;  /* 0x000000080300780c */ /* 0x040fe20000f44270 */
[----:B------:R-:W-:Y:S01]  /*3e50*/  @P3 STG.E.U16 desc[UR36][R8.64+0x22], R35 ;  /* 0x0000222308003986 */ /* 0x000fe2000c101524 */
[----:B------:R-:W-:Y:S01]  /*3e60*/  ISETP.GT.AND P1, PT, R4, 0x20, PT ;  /* 0x000000200400780c */ /* 0x000fe20003f24270 */
[-C--:B------:R-:W-:Y:S01]  /*3e70*/  FMUL R50, R50, R56.reuse ;  /* 0x0000003832327220 */ /* 0x080fe20000400000 */
[----:B------:R-:W-:Y:S01]  /*3e80*/  F2FP.BF16.F32.PACK_AB R37, RZ, R37 ;  /* 0x00000025ff25723e */ /* 0x000fe200000010ff */
[----:B------:R-:W-:Y:S01]  /*3e90*/  @P4 STG.E.U16 desc[UR36][R6.64+0x30], R36 ;  /* 0x0000302406004986 */ /* 0x000fe2000c101524 */
[----:B------:R-:W-:Y:S01]  /*3ea0*/  ISETP.GT.AND P3, PT, R3, 0x8, P0 ;  /* 0x000000080300780c */ /* 0x000fe20000764270 */
[-C--:B------:R-:W-:Y:S01]  /*3eb0*/  FMUL R51, R51, R56.reuse ;  /* 0x0000003833337220 */ /* 0x080fe20000400000 */
[----:B------:R-:W-:Y:S01]  /*3ec0*/  ISETP.GT.AND P0, PT, R4, 0x21, PT ;  /* 0x000000210400780c */ /* 0x000fe20003f04270 */
[----:B------:R-:W-:Y:S01]  /*3ed0*/  @P5 STG.E.U16 desc[UR36][R6.64+0x32], R37 ;  /* 0x0000322506005986 */ /* 0x000fe2000c101524 */
        /* <DEDUP_REMOVED lines=10> */
[----:B------:R-:W-:-:S02]  /*3f80*/  F2FP.BF16.F32.PACK_AB R41, RZ, R41 ;  /* 0x00000029ff29723e */ /* 0x000fc400000010ff */
[C---:B------:R-:W-:Y:S01]  /*3f90*/  ISETP.GT.AND P1, PT, R3.reuse, 0x8, P1 ;  /* 0x000000080300780c */ /* 0x040fe20000f24270 */
[----:B------:R-:W-:Y:S01]  /*3fa0*/  @P3 STG.E.U16 desc[UR36][R8.64+0x32], R39 ;  /* 0x0000322708003986 */ /* 0x000fe2000c101524 */
[C---:B------:R-:W-:Y:S02]  /*3fb0*/  ISETP.GT.AND P2, PT, R3.reuse, 0x8, P0 ;  /* 0x000000080300780c */ /* 0x040fe40000744270 */
[C---:B------:R-:W-:Y:S01]  /*3fc0*/  ISETP.GT.AND P0, PT, R4.reuse, 0x29, PT ;  /* 0x000000290400780c */ /* 0x040fe20003f04270 */
[----:B------:R-:W-:Y:S01]  /*3fd0*/  @P4 STG.E.U16 desc[UR36][R6.64+0x40], R40 ;  /* 0x0000402806004986 */ /* 0x000fe2000c101524 */
[----:B------:R-:W-:Y:S02]  /*3fe0*/  ISETP.GT.AND P4, PT, R4, 0x28, PT ;  /* 0x000000280400780c */ /* 0x000fe40003f84270 */
[----:B------:R-:W-:Y:S01]  /*3ff0*/  F2FP.BF16.F32.PACK_AB R42, RZ, R42 ;  /* 0x0000002aff2a723e */ /* 0x000fe200000010ff */
[----:B------:R-:W-:Y:S01]  /*4000*/  @P5 STG.E.U16 desc[UR36][R6.64+0x42], R41 ;  /* 0x0000422906005986 */ /* 0x000fe2000c101524 */
[----:B------:R-:W-:-:S02]  /*4010*/  ISETP.GT.AND P5, PT, R3, RZ, P4 ;  /* 0x000000ff0300720c */ /* 0x000fc400027a4270 */
[C---:B------:R-:W-:Y:S01]  /*4020*/  ISETP.GT.AND P3, PT, R3.reuse, RZ, P0 ;  /* 0x000000ff0300720c */ /* 0x040fe20000764270 */
[----:B------:R-:W-:Y:S01]  /*4030*/  @P1 STG.E.U16 desc[UR36][R8.64+0x40], R42 ;  /* 0x0000402a08001986 */ /* 0x000fe2000c101524 */
[----:B------:R-:W-:Y:S02]  /*4040*/  F2FP.BF16.F32.PACK_AB R43, RZ, R43 ;  /* 0x0000002bff2b723e */ /* 0x000fe400000010ff */
[----:B------:R-:W-:Y:S02]  /*4050*/  F2FP.BF16.F32.PACK_AB R44, RZ, R44 ;  /* 0x0000002cff2c723e */ /* 0x000fe400000010ff */
[C---:B------:R-:W-:Y:S01]  /*4060*/  ISETP.GT.AND P4, PT, R3.reuse, 0x8, P4 ;  /* 0x000000080300780c */ /* 0x040fe20002784270 */
[----:B------:R-:W-:Y:S01]  /*4070*/  @P2 STG.E.U16 desc[UR36][R8.64+0x42], R43 ;  /* 0x0000422b08002986 */ /* 0x000fe2000c101524 */
[----:B------:R-:W-:Y:S02]  /*4080*/  F2FP.BF16.F32.PACK_AB R45, RZ, R45 ;  /* 0x0000002dff2d723e */ /* 0x000fe400000010ff */
[----:B------:R-:W-:Y:S01]  /*4090*/  ISETP.GT.AND P2, PT, R4, 0x31, PT ;  /* 0x000000310400780c */ /* 0x000fe20003f44270 */
[----:B------:R-:W-:Y:S01]  /*40a0*/  @P5 STG.E.U16 desc[UR36][R6.64+0x50], R44 ;  /* 0x0000502c06005986 */ /* 0x000fe2000c101524 */
[----:B------:R-:W-:-:S02]  /*40b0*/  ISETP.GT.AND P5, PT, R3, 0x8, P0 ;  /* 0x000000080300780c */ /* 0x000fc400007a4270 */
[C---:B------:R-:W-:Y:S01]  /*40c0*/  ISETP.GT.AND P1, PT, R4.reuse, 0x38, PT ;  /* 0x000000380400780c */ /* 0x040fe20003f24270 */
[----:B------:R-:W-:Y:S01]  /*40d0*/  @P3 STG.E.U16 desc[UR36][R6.64+0x52], R45 ;  /* 0x0000522d06003986 */ /* 0x000fe2000c101524 */
[C---:B------:R-:W-:Y:S02]  /*40e0*/  ISETP.GT.AND P3, PT, R4.reuse, 0x30, PT ;  /* 0x000000300400780c */ /* 0x040fe40003f64270 */
[----:B------:R-:W-:Y:S01]  /*40f0*/  ISETP.GT.AND P0, PT, R4, 0x39, PT ;  /* 0x000000390400780c */ /* 0x000fe20003f04270 */
[----:B------:R-:W-:Y:S01]  /*4100*/  @P4 IMAD.MOV.U32 R4, RZ, RZ, R8 ;  /* 0x000000ffff044224 */ /* 0x000fe200078e0008 */
[----:B------:R-:W-:Y:S01]  /*4110*/  F2FP.BF16.F32.PACK_AB R46, RZ, R46 ;  /* 0x0000002eff2e723e */ /* 0x000fe200000010ff */
[----:B------:R-:W-:Y:S01]  /*4120*/  @P4 IMAD.MOV.U32 R5, RZ, RZ, R9 ;  /* 0x000000ffff054224 */ /* 0x000fe200078e0009 */
[----:B------:R-:W-:Y:S02]  /*4130*/  F2FP.BF16.F32.PACK_AB R47, RZ, R47 ;  /* 0x0000002fff2f723e */ /* 0x000fe400000010ff */
[----:B------:R-:W-:-:S02]  /*4140*/  F2FP.BF16.F32.PACK_AB R48, RZ, R48 ;  /* 0x00000030ff30723e */ /* 0x000fc400000010ff */
[----:B------:R0:W-:Y:S01]  /*4150*/  @P4 STG.E.U16 desc[UR36][R4.64+0x50], R46 ;  /* 0x0000502e04004986 */ /* 0x0001e2000c101524 */
[C---:B------:R-:W-:Y:S02]  /*4160*/  ISETP.GT.AND P4, PT, R3.reuse, RZ, P2 ;  /* 0x000000ff0300720c */ /* 0x040fe40001784270 */
[----:B------:R-:W-:Y:S02]  /*4170*/  F2FP.BF16.F32.PACK_AB R49, RZ, R49 ;  /* 0x00000031ff31723e */ /* 0x000fe400000010ff */
[----:B------:R-:W-:Y:S02]  /*4180*/  ISETP.GT.AND P2, PT, R3, 0x8, P2 ;  /* 0x000000080300780c */ /* 0x000fe40001744270 */
[----:B------:R-:W-:Y:S02]  /*4190*/  F2FP.BF16.F32.PACK_AB R50, RZ, R50 ;  /* 0x00000032ff32723e */ /* 0x000fe400000010ff */
[----:B------:R-:W-:Y:S02]  /*41a0*/  F2FP.BF16.F32.PACK_AB R51, RZ, R51 ;  /* 0x00000033ff33723e */ /* 0x000fe400000010ff */
[----:B------:R-:W-:Y:S01]  /*41b0*/  F2FP.BF16.F32.PACK_AB R52, RZ, R52 ;  /* 0x00000034ff34723e */ /* 0x000fe200000010ff */
[----:B0-----:R-:W-:Y:S01]  /*41c0*/  @P5 IMAD.MOV.U32 R4, RZ, RZ, R8 ;  /* 0x000000ffff045224 */ /* 0x001fe200078e0008 */
[----:B------:R-:W-:Y:S01]  /*41d0*/  F2FP.BF16.F32.PACK_AB R53, RZ, R53 ;  /* 0x00000035ff35723e */ /* 0x000fe200000010ff */
[----:B------:R-:W-:Y:S01]  /*41e0*/  @P5 IMAD.MOV.U32 R5, RZ, RZ, R9 ;  /* 0x000000ffff055224 */ /* 0x000fe200078e0009 */
[----:B------:R-:W-:-:S02]  /*41f0*/  F2FP.BF16.F32.PACK_AB R54, RZ, R54 ;  /* 0x00000036ff36723e */ /* 0x000fc400000010ff */
[----:B------:R-:W-:Y:S02]  /*4200*/  F2FP.BF16.F32.PACK_AB R55, RZ, R55 ;  /* 0x00000037ff37723e */ /* 0x000fe400000010ff */
[----:B------:R0:W-:Y:S01]  /*4210*/  @P5 STG.E.U16 desc[UR36][R4.64+0x52], R47 ;  /* 0x0000522f04005986 */ /* 0x0001e2000c101524 */
[C---:B------:R-:W-:Y:S02]  /*4220*/  ISETP.GT.AND P5, PT, R3.reuse, RZ, P3 ;  /* 0x000000ff0300720c */ /* 0x040fe40001fa4270 */
[----:B------:R-:W-:-:S11]  /*4230*/  ISETP.GT.AND P3, PT, R3, 0x8, P3 ;  /* 0x000000080300780c */ /* 0x000fd60001f64270 */
[----:B0-----:R-:W-:Y:S02]  /*4240*/  @P5 IMAD.MOV.U32 R4, RZ, RZ, R6 ;  /* 0x000000ffff045224 */ /* 0x001fe400078e0006 */
[----:B------:R-:W-:-:S05]  /*4250*/  @P5 IMAD.MOV.U32 R5, RZ, RZ, R7 ;  /* 0x000000ffff055224 */ /* 0x000fca00078e0007 */
[----:B------:R0:W-:Y:S01]  /*4260*/  @P5 STG.E.U16 desc[UR36][R4.64+0x60], R48 ;  /* 0x0000603004005986 */ /* 0x0001e2000c101524 */
[C---:B------:R-:W-:Y:S02]  /*4270*/  ISETP.GT.AND P5, PT, R3.reuse, RZ, P0 ;  /* 0x000000ff0300720c */ /* 0x040fe400007a4270 */
[----:B------:R-:W-:Y:S01]  /*4280*/  ISETP.GT.AND P0, PT, R3, 0x8, P0 ;  /* 0x000000080300780c */ /* 0x000fe20000704270 */
[----:B0-----:R-:W-:Y:S02]  /*4290*/  @P4 IMAD.MOV.U32 R4, RZ, RZ, R6 ;  /* 0x000000ffff044224 */ /* 0x001fe400078e0006 */
[----:B------:R-:W-:-:S05]  /*42a0*/  @P4 IMAD.MOV.U32 R5, RZ, RZ, R7 ;  /* 0x000000ffff054224 */ /* 0x000fca00078e0007 */
[----:B------:R0:W-:Y:S01]  /*42b0*/  @P4 STG.E.U16 desc[UR36][R4.64+0x62], R49 ;  /* 0x0000623104004986 */ /* 0x0001e2000c101524 */
[C---:B------:R-:W-:Y:S02]  /*42c0*/  ISETP.GT.AND P4, PT, R3.reuse, RZ, P1 ;  /* 0x000000ff0300720c */ /* 0x040fe40000f84270 */
[----:B------:R-:W-:Y:S01]  /*42d0*/  ISETP.GT.AND P1, PT, R3, 0x8, P1 ;  /* 0x000000080300780c */ /* 0x000fe20000f24270 */
[----:B0-----:R-:W-:Y:S02]  /*42e0*/  @P3 IMAD.MOV.U32 R4, RZ, RZ, R8 ;  /* 0x000000ffff043224 */ /* 0x001fe400078e0008 */
[----:B------:R-:W-:-:S05]  /*42f0*/  @P3 IMAD.MOV.U32 R5, RZ, RZ, R9 ;  /* 0x000000ffff053224 */ /* 0x000fca00078e0009 */
[----:B------:R0:W-:Y:S02]  /*4300*/  @P3 STG.E.U16 desc[UR36][R4.64+0x60], R50 ;  /* 0x0000603204003986 */ /* 0x0001e4000c101524 */
[----:B0-----:R-:W-:Y:S02]  /*4310*/  @P2 IMAD.MOV.U32 R4, RZ, RZ, R8 ;  /* 0x000000ffff042224 */ /* 0x001fe400078e0008 */
[----:B------:R-:W-:-:S05]  /*4320*/  @P2 IMAD.MOV.U32 R5, RZ, RZ, R9 ;  /* 0x000000ffff052224 */ /* 0x000fca00078e0009 */
[----:B------:R0:W-:Y:S02]  /*4330*/  @P2 STG.E.U16 desc[UR36][R4.64+0x62], R51 ;  /* 0x0000623304002986 */ /* 0x0001e4000c101524 */
[----:B0-----:R-:W-:Y:S02]  /*4340*/  @P4 IMAD.MOV.U32 R4, RZ, RZ, R6 ;  /* 0x000000ffff044224 */ /* 0x001fe400078e0006 */
[----:B------:R-:W-:-:S05]  /*4350*/  @P4 IMAD.MOV.U32 R5, RZ, RZ, R7 ;  /* 0x000000ffff054224 */ /* 0x000fca00078e0007 */
[----:B------:R0:W-:Y:S04]  /*4360*/  @P4 STG.E.U16 desc[UR36][R4.64+0x70], R52 ;  /* 0x0000703404004986 */ /* 0x0001e8000c101524 */
[----:B------:R1:W-:Y:S01]  /*4370*/  @P5 STG.E.U16 desc[UR36][R6.64+0x72], R53 ;  /* 0x0000723506005986 */ /* 0x0003e2000c101524 */
[----:B0-----:R-:W-:Y:S02]  /*4380*/  @P1 IMAD.MOV.U32 R4, RZ, RZ, R8 ;  /* 0x000000ffff041224 */ /* 0x001fe400078e0008 */
[----:B------:R-:W-:-:S05]  /*4390*/  @P1 IMAD.MOV.U32 R5, RZ, RZ, R9 ;  /* 0x000000ffff051224 */ /* 0x000fca00078e0009 */
[----:B------:R1:W-:Y:S04]  /*43a0*/  @P1 STG.E.U16 desc[UR36][R4.64+0x70], R54 ;  /* 0x0000703604001986 */ /* 0x0003e8000c101524 */
[----:B------:R1:W-:Y:S02]  /*43b0*/  @P0 STG.E.U16 desc[UR36][R8.64+0x72], R55 ;  /* 0x0000723708000986 */ /* 0x0003e4000c101524 */
.L_x_97:
[----:B------:R-:W-:Y:S05]  /*43c0*/  BSYNC B0 ;  /* 0x0000000000007941 */ /* 0x000fea0003800000 */
.L_x_35:
[----:B------:R-:W-:Y:S01]  /*43d0*/  ULDC UR4, c[0x0][0xc] ;  /* 0x0000030000047ab9 */ /* 0x000fe20000000800 */
[----:B------:R-:W-:Y:S01]  /*43e0*/  ULDC UR5, c[0x0][0x10] ;  /* 0x0000040000057ab9 */ /* 0x000fe20000000800 */
[----:B------:R-:W4:Y:S01]  /*43f0*/  LDC R3, c[0x0][0x14] ;  /* 0x00000500ff037b82 */ /* 0x000f220000000800 */
[----:B------:R-:W-:Y:S01]  /*4400*/  UIMAD.WIDE.U32 UR4, UR4, UR5, URZ ;  /* 0x00000005040472a5 */ /* 0x000fe2000f8e003f */
[----:B------:R-:W-:Y:S02]  /*4410*/  IMAD.MOV.U32 R61, RZ, RZ, -0x1 ;  /* 0xffffffffff3d7424 */ /* 0x000fe400078e00ff */
[----:B------:R-:W-:-:S03]  /*4420*/  IMAD.MOV.U32 R59, RZ, RZ, -0x1 ;  /* 0xffffffffff3b7424 */ /* 0x000fc600078e00ff */
[----:B----4-:R-:W-:-:S04]  /*4430*/  IMAD.WIDE.U32 R16, R3, UR4, R16 ;  /* 0x0000000403107c25 */ /* 0x010fc8000f8e0010 */
[----:B------:R-:W-:Y:S01]  /*4440*/  IMAD R3, R3, UR5, RZ ;  /* 0x0000000503037c24 */ /* 0x000fe2000f8e02ff */
[----:B------:R-:W-:Y:S02]  /*4450*/  ULDC.64 UR4, c[0x0][0x650] ;  /* 0x0001940000047ab9 */ /* 0x000fe40000000a00 */
[----:B------:R-:W-:Y:S01]  /*4460*/  ISETP.GE.U32.AND P0, PT, R16, UR4, PT ;  /* 0x0000000410007c0c */ /* 0x000fe2000bf06070 */
[--C-:B------:R-:W-:Y:S01]  /*4470*/  IMAD.IADD R17, R17, 0x1, R3.reuse ;  /* 0x0000000111117824 */ /* 0x100fe200078e0203 */
[----:B------:R-:W-:-:S04]  /*4480*/  PRMT R3, RZ, 0x7610, R3 ;  /* 0x00007610ff037816 */ /* 0x000fc80000000003 */
[----:B------:R-:W-:-:S13]  /*4490*/  ISETP.GE.U32.AND.EX P0, PT, R17, UR5, PT, P0 ;  /* 0x0000000511007c0c */ /* 0x000fda000bf06100 */
[----:B------:R-:W-:Y:S05]  /*44a0*/  @P0 BRA `(.L_x_98) ;  /* 0x0000000400640947 */ /* 0x000fea0003800000 */
[----:B---3--:R-:W3:Y:S01]  /*44b0*/  S2R R12, SR_CTAID.X ;  /* 0x00000000000c7919 */ /* 0x008ee20000002500 */
[----:B-12---:R-:W1:Y:S01]  /*44c0*/  LDC.64 R10, c[0x0][0x628] ;  /* 0x00018a00ff0a7b82 */ /* 0x006e620000000a00 */
[----:B------:R-:W-:Y:S01]  /*44d0*/  ULDC UR4, c[0x0][0x150] ;  /* 0x0000540000047ab9 */ /* 0x000fe20000000800 */
[----:B------:R-:W-:Y:S01]  /*44e0*/  IMAD.MOV.U32 R8, RZ, RZ, R16 ;  /* 0x000000ffff087224 */ /* 0x000fe200078e0010 */
[----:B-----5:R-:W2:Y:S01]  /*44f0*/  S2R R24, SR_CTAID.Y ;  /* 0x0000000000187919 */ /* 0x020ea20000002600 */
[----:B------:R-:W-:-:S04]  /*4500*/  IMAD.MOV.U32 R9, RZ, RZ, R17 ;  /* 0x000000ffff097224 */ /* 0x000fc800078e0011 */
[----:B------:R-:W4:Y:S08]  /*4510*/  LDC R21, c[0x0][0x144] ;  /* 0x00005100ff157b82 */ /* 0x000f300000000800 */
[----:B------:R-:W0:Y:S08]  /*4520*/  LDC R0, c[0x0][0x630] ;  /* 0x00018c00ff007b82 */ /* 0x000e300000000800 */
[----:B------:R-:W0:Y:S01]  /*4530*/  LDC.64 R14, c[0x0][0x620] ;  /* 0x00018800ff0e7b82 */ /* 0x000e220000000a00 */
[----:B-1----:R-:W-:-:S04]  /*4540*/  ISETP.NE.U32.AND P0, PT, R10, RZ, PT ;  /* 0x000000ff0a00720c */ /* 0x002fc80003f05070 */
[----:B------:R-:W-:Y:S02]  /*4550*/  ISETP.NE.AND.EX P0, PT, R11, RZ, PT, P0 ;  /* 0x000000ff0b00720c */ /* 0x000fe40003f05300 */
[----:B---3--:R-:W-:-:S05]  /*4560*/  I2FP.F32.U32 R3, R12 ;  /* 0x0000000c00037245 */ /* 0x008fca0000201000 */
[----:B------:R-:W-:-:S04]  /*4570*/  FMUL R3, R3, UR4 ;  /* 0x0000000403037c20 */ /* 0x000fc80008400000 */
[----:B------:R1:W3:Y:S02]  /*4580*/  F2I.U32.TRUNC.NTZ R20, R3 ;  /* 0x0000000300147305 */ /* 0x0002e4000020f000 */
[----:B--2-4-:R-:W-:Y:S05]  /*4590*/  @!P0 BRA `(.L_x_99) ;  /* 0x0000000000288947 */ /* 0x014fea0003800000 */
[----:B-1----:R-:W1:Y:S02]  /*45a0*/  LDC R3, c[0x0][0x634] ;  /* 0x00018d00ff037b82 */ /* 0x002e640000000800 */
[----:B-1----:R-:W-:-:S05]  /*45b0*/  IADD3 R3, P0, R16, R3, RZ ;  /* 0x0000000310037210 */ /* 0x002fca0007f1e0ff */
[----:B------:R-:W-:-:S04]  /*45c0*/  IMAD.X R13, RZ, RZ, R17, P0 ;  /* 0x000000ffff0d7224 */ /* 0x000fc800000e0611 */
[----:B0-----:R-:W-:-:S04]  /*45d0*/  IMAD.WIDE.U32 R4, R13, R10, RZ ;  /* 0x0000000a0d047225 */ /* 0x001fc800078e00ff */
[----:B------:R-:W-:-:S04]  /*45e0*/  IMAD.WIDE.U32 R6, P0, R3, R11, R4 ;  /* 0x0000000b03067225 */ /* 0x000fc80007800004 */
[----:B------:R-:W-:-:S04]  /*45f0*/  IMAD.WIDE.U32 R4, R3, R10, RZ ;  /* 0x0000000a03047225 */ /* 0x000fc800078e00ff */
[----:B------:R-:W-:Y:S01]  /*4600*/  IMAD.X R9, RZ, RZ, RZ, P0 ;  /* 0x000000ffff097224 */ /* 0x000fe200000e06ff */
[----:B------:R-:W-:Y:S01]  /*4610*/  IADD3 RZ, P0, R5, R6, RZ ;  /* 0x0000000605ff7210 */ /* 0x000fe20007f1e0ff */
[----:B------:R-:W-:-:S04]  /*4620*/  IMAD.MOV.U32 R8, RZ, RZ, R7 ;  /* 0x000000ffff087224 */ /* 0x000fc800078e0007 */
[----:B------:R-:W-:-:S08]  /*4630*/  IMAD.WIDE.U32.X R8, R13, R11, R8, P0 ;  /* 0x0000000b0d087225 */ /* 0x000fd000000e0408 */
.L_x_99:
[----:B------:R-:W2:Y:S01]  /*4640*/  LDC.64 R28, c[0x0][0x640] ;  /* 0x00019000ff1c7b82 */ /* 0x000ea20000000a00 */
[-CC-:B0-----:R-:W-:Y:S01]  /*4650*/  SHF.R.U64 R59, R8, R0.reuse, R9.reuse ;  /* 0x00000000083b7219 */ /* 0x181fe20000001209 */
[----:B---3--:R-:W-:Y:S01]  /*4660*/  IMAD.MOV R20, RZ, RZ, -R20 ;  /* 0x000000ffff147224 */ /* 0x008fe200078e0a14 */
[----:B------:R-:W-:Y:S01]  /*4670*/  SHF.R.U32.HI R0, RZ, R0, R9 ;  /* 0x00000000ff007219 */ /* 0x000fe20000011609 */
[----:B------:R-:W-:Y:S01]  /*4680*/  ULDC UR4, c[0x0][0x154] ;  /* 0x0000550000047ab9 */ /* 0x000fe20000000800 */
[----:B-1----:R-:W-:Y:S01]  /*4690*/  IADD3 R3, P0, RZ, -R59, RZ ;  /* 0x8000003bff037210 */ /* 0x002fe20007f1e0ff */
[----:B------:R-:W-:Y:S02]  /*46a0*/  IMAD R21, R21, R20, R12 ;  /* 0x0000001415157224 */ /* 0x000fe400078e020c */
[----:B------:R-:W0:Y:S01]  /*46b0*/  LDC R6, c[0x0][0x618] ;  /* 0x00018600ff067b82 */ /* 0x000e220000000800 */
[----:B------:R-:W-:Y:S02]  /*46c0*/  IMAD.MOV.U32 R7, RZ, RZ, 0x1 ;  /* 0x00000001ff077424 */ /* 0x000fe400078e00ff */
[----:B------:R-:W-:-:S04]  /*46d0*/  IMAD.X R5, RZ, RZ, ~R0, P0 ;  /* 0x000000ffff057224 */ /* 0x000fc800000e0e00 */
[-C--:B------:R-:W-:Y:S01]  /*46e0*/  IMAD R0, R5, R14.reuse, RZ ;  /* 0x0000000e05007224 */ /* 0x080fe200078e02ff */
[----:B------:R-:W1:Y:S01]  /*46f0*/  LDC R8, c[0x0][0x608] ;  /* 0x00018200ff087b82 */ /* 0x000e620000000800 */
[----:B------:R-:W-:-:S04]  /*4700*/  IMAD.WIDE.U32 R4, R3, R14, R16 ;  /* 0x0000000e03047225 */ /* 0x000fc800078e0010 */
[----:B------:R-:W-:Y:S01]  /*4710*/  IMAD R3, R3, R15, R0 ;  /* 0x0000000f03037224 */ /* 0x000fe200078e0200 */
[----:B------:R-:W-:Y:S02]  /*4720*/  I2FP.F32.U32 R0, R24 ;  /* 0x0000001800007245 */ /* 0x000fe40000201000 */
[----:B------:R-:W3:Y:S01]  /*4730*/  LDC R26, c[0x0][0x658] ;  /* 0x00019600ff1a7b82 */ /* 0x000ee20000000800 */
[----:B------:R-:W-:Y:S01]  /*4740*/  IMAD.IADD R3, R5, 0x1, R3 ;  /* 0x0000000105037824 */ /* 0x000fe200078e0203 */
[----:B--2---:R-:W-:Y:S01]  /*4750*/  ISETP.NE.U32.AND P0, PT, R28, RZ, PT ;  /* 0x000000ff1c00720c */ /* 0x004fe20003f05070 */
[----:B------:R-:W-:Y:S01]  /*4760*/  FMUL R0, R0, UR4 ;  /* 0x0000000400007c20 */ /* 0x000fe20008400000 */
[----:B------:R-:W-:Y:S02]  /*4770*/  IMAD.MOV.U32 R5, RZ, RZ, -0x1 ;  /* 0xffffffffff057424 */ /* 0x000fe400078e00ff */
[----:B------:R-:W-:Y:S01]  /*4780*/  ISETP.NE.AND.EX P0, PT, R29, RZ, PT, P0 ;  /* 0x000000ff1d00720c */ /* 0x000fe20003f05300 */
[----:B------:R2:W4:Y:S01]  /*4790*/  F2I.U32.TRUNC.NTZ R13, R0 ;  /* 0x00000000000d7305 */ /* 0x000522000020f000 */
[----:B------:R-:W2:Y:S01]  /*47a0*/  LDC R15, c[0x0][0x148] ;  /* 0x00005200ff0f7b82 */ /* 0x000ea20000000800 */
[----:B0-----:R-:W-:-:S02]  /*47b0*/  SHF.R.U64 R12, R4, R6, R3 ;  /* 0x00000006040c7219 */ /* 0x001fc40000001203 */
[----:B------:R-:W-:-:S05]  /*47c0*/  SHF.R.U32.HI R3, RZ, R6, R3 ;  /* 0x00000006ff037219 */ /* 0x000fca0000011603 */
[----:B------:R-:W0:Y:S01]  /*47d0*/  LDC R20, c[0x0][0x600] ;  /* 0x00018000ff147b82 */ /* 0x000e220000000800 */
[-CC-:B-1----:R-:W-:Y:S02]  /*47e0*/  SHF.R.U64 R10, R12, R8.reuse, R3.reuse ;  /* 0x000000080c0a7219 */ /* 0x182fe40000001203 */
[----:B------:R-:W-:-:S05]  /*47f0*/  SHF.R.U32.HI R3, RZ, R8, R3 ;  /* 0x00000008ff037219 */ /* 0x000fca0000011603 */
[----:B------:R-:W1:Y:S01]  /*4800*/  LDC R27, c[0x0][0x648] ;  /* 0x00019200ff1b7b82 */ /* 0x000e620000000800 */
[-C--:B---3--:R-:W-:Y:S02]  /*4810*/  SHF.L.U32 R4, R5, R26.reuse, RZ ;  /* 0x0000001a05047219 */ /* 0x088fe400000006ff */
[-CC-:B------:R-:W-:Y:S02]  /*4820*/  SHF.R.U64 R14, R10, R26.reuse, R3.reuse ;  /* 0x0000001a0a0e7219 */ /* 0x180fe40000001203 */
[----:B------:R-:W-:Y:S02]  /*4830*/  SHF.R.U32.HI R5, RZ, R26, R3 ;  /* 0x0000001aff057219 */ /* 0x000fe40000011603 */
[----:B------:R-:W-:Y:S01]  /*4840*/  LOP3.LUT R25, RZ, R4, RZ, 0x33, !PT ;  /* 0x00000004ff197212 */ /* 0x000fe200078e33ff */
[----:B------:R-:W3:Y:S01]  /*4850*/  LDC R30, c[0x0][0x638] ;  /* 0x00018e00ff1e7b82 */ /* 0x000ee20000000800 */
[----:B------:R-:W-:Y:S01]  /*4860*/  SHF.L.U32 R26, R7, R26, RZ ;  /* 0x0000001a071a7219 */ /* 0x000fe200000006ff */
[----:B------:R-:W-:-:S06]  /*4870*/  IMAD.MOV.U32 R4, RZ, RZ, R14 ;  /* 0x000000ffff047224 */ /* 0x000fcc00078e000e */
[----:B------:R-:W0:Y:S01]  /*4880*/  LDC R31, c[0x0][0x610] ;  /* 0x00018400ff1f7b82 */ /* 0x000e220000000800 */
[----:B----4-:R-:W-:Y:S05]  /*4890*/  @!P0 BRA `(.L_x_100) ;  /* 0x0000000000288947 */ /* 0x010fea0003800000 */
        /* <DEDUP_REMOVED lines=10> */
.L_x_100:
[----:B------:R-:W-:Y:S01]  /*4940*/  ISETP.NE.AND P0, PT, R2, 0x1, PT ;  /* 0x000000010200780c */ /* 0x000fe20003f05270 */
[----:B0-----:R-:W-:Y:S01]  /*4950*/  VIADD R7, R20, 0xffffffff ;  /* 0xffffffff14077836 */ /* 0x001fe20000000000 */
[----:B-12---:R-:W-:Y:S01]  /*4960*/  SHF.R.U64 R0, R4, R27, R5 ;  /* 0x0000001b04007219 */ /* 0x006fe20000001205 */
[----:B------:R-:W-:Y:S01]  /*4970*/  IMAD.MOV R13, RZ, RZ, -R13 ;  /* 0x000000ffff0d7224 */ /* 0x000fe200078e0a0d */
[----:B------:R-:W-:Y:S01]  /*4980*/  LOP3.LUT R5, R10, R25, RZ, 0xc0, !PT ;  /* 0x000000190a057212 */ /* 0x000fe200078ec0ff */
[----:B------:R-:W-:Y:S01]  /*4990*/  IMAD.MOV.U32 R4, RZ, RZ, 0x1 ;  /* 0x00000001ff047424 */ /* 0x000fe200078e00ff */
[----:B------:R-:W-:Y:S01]  /*49a0*/  LOP3.LUT R12, R12, R7, RZ, 0xc0, !PT ;  /* 0x000000070c0c7212 */ /* 0x000fe200078ec0ff */
[----:B------:R-:W-:Y:S02]  /*49b0*/  IMAD.MOV R3, RZ, RZ, -R0 ;  /* 0x000000ffff037224 */ /* 0x000fe400078e0a00 */
[----:B------:R-:W-:Y:S02]  /*49c0*/  IMAD R0, R26, R0, R5 ;  /* 0x000000001a007224 */ /* 0x000fe400078e0205 */
[----:B---3--:R-:W-:-:S02]  /*49d0*/  IMAD R3, R3, R30, R14 ;  /* 0x0000001e03037224 */ /* 0x008fc400078e020e */
[----:B------:R-:W-:Y:S02]  /*49e0*/  @P0 IMAD R21, R15, R13, R24 ;  /* 0x0000000d0f150224 */ /* 0x000fe400078e0218 */
[----:B------:R-:W-:Y:S01]  /*49f0*/  IMAD R5, R3, R20, R12 ;  /* 0x0000001403057224 */ /* 0x000fe200078e020c */
[----:B------:R-:W-:Y:S01]  /*4a00*/  PRMT R3, R4, 0x7610, R3 ;  /* 0x0000761004037816 */ /* 0x000fe20000000003 */
[----:B------:R-:W-:-:S05]  /*4a10*/  IMAD R0, R0, R31, R21 ;  /* 0x0000001f00007224 */ /* 0x000fca00078e0215 */
[----:B------:R-:W-:Y:S02]  /*4a20*/  SEL R61, R5, R0, !P0 ;  /* 0x00000000053d7207 */ /* 0x000fe40004000000 */
[----:B------:R-:W-:-:S07]  /*4a30*/  SEL R0, R0, R5, !P0 ;  /* 0x0000000500007207 */ /* 0x000fce0004000000 */
.L_x_98:
[----:B------:R-:W-:Y:S01]  /*4a40*/  LOP3.LUT P0, RZ, R3, 0xff, RZ, 0xc0, !PT ;  /* 0x000000ff03ff7812 */ /* 0x000fe2000780c0ff */
[----:B------:R-:W-:-:S12]  /*4a50*/  IMAD.MOV.U32 R60, RZ, RZ, R0 ;  /* 0x000000ffff3c7224 */ /* 0x000fd800078e0000 */
[----:B------:R-:W-:Y:S05]  /*4a60*/  @P0 BRA `(.L_x_101) ;  /* 0xffffffc800140947 */ /* 0x000fea000383ffff */
[----:B------:R-:W-:Y:S05]  /*4a70*/  EXIT ;  /* 0x000000000000794d */ /* 0x000fea0003800000 */
.L_x_8:
[----:B0-----:R-:W-:Y:S01]  /*4a80*/  ULDC.64 UR4, c[0x0][0x650] ;  /* 0x0001940000047ab9 */ /* 0x001fe20000000a00 */
        /* <DEDUP_REMOVED lines=25> */
.L_x_103:
[----:B------:R-:W0:Y:S01]  /*4c20*/  LDC.64 R28, c[0x0][0x640] ;  /* 0x00019000ff1c7b82 */ /* 0x000e220000000a00 */
[-CC-:B------:R-:W-:Y:S01]  /*4c30*/  SHF.R.U64 R22, R12, R6.reuse, R13.reuse ;  /* 0x000000060c167219 */ /* 0x180fe2000000120d */
[----:B------:R-:W-:Y:S01]  /*4c40*/  IMAD.MOV.U32 R30, RZ, RZ, 0x1 ;  /* 0x00000001ff1e7424 */ /* 0x000fe200078e00ff */
[----:B------:R-:W-:Y:S02]  /*4c50*/  SHF.R.U32.HI R6, RZ, R6, R13 ;  /* 0x00000006ff067219 */ /* 0x000fe4000001160d */
        /* <DEDUP_REMOVED lines=8> */
[----:B------:R-:W-:Y:S01]  /*4ce0*/  IMAD.IADD R9, R9, 0x1, R11 ;  /* 0x0000000109097824 */ /* 0x000fe200078e020b */
[----:B0-----:R-:W-:-:S04]  /*4cf0*/  ISETP.NE.U32.AND P0, PT, R28, RZ, PT ;  /* 0x000000ff1c00720c */ /* 0x001fc80003f05070 */
[----:B------:R-:W-:Y:S02]  /*4d00*/  ISETP.NE.AND.EX P0, PT, R29, RZ, PT, P0 ;  /* 0x000000ff1d00720c */ /* 0x000fe40003f05300 */
[----:B------:R-:W0:Y:S01]  /*4d10*/  LDC R20, c[0x0][0x600] ;  /* 0x00018000ff147b82 */ /* 0x000e220000000800 */
[-CC-:B-1----:R-:W-:Y:S01]  /*4d20*/  SHF.R.U64 R14, R8, R10.reuse, R9.reuse ;  /* 0x0000000a080e7219 */ /* 0x182fe20000001209 */
[----:B------:R-:W-:Y:S01]  /*4d30*/  IMAD.MOV.U32 R8, RZ, RZ, -0x1 ;  /* 0xffffffffff087424 */ /* 0x000fe200078e00ff */
[----:B------:R-:W-:-:S05]  /*4d40*/  SHF.R.U32.HI R9, RZ, R10, R9 ;  /* 0x0000000aff097219 */ /* 0x000fca0000011609 */
[----:B------:R-:W1:Y:S01]  /*4d50*/  LDC R26, c[0x0][0x648] ;  /* 0x00019200ff1a7b82 */ /* 0x000e620000000800 */
[-CC-:B--2---:R-:W-:Y:S02]  /*4d60*/  SHF.R.U64 R21, R14, R12.reuse, R9.reuse ;  /* 0x0000000c0e157219 */ /* 0x184fe40000001209 */
[----:B------:R-:W-:-:S05]  /*4d70*/  SHF.R.U32.HI R6, RZ, R12, R9 ;  /* 0x0000000cff067219 */ /* 0x000fca0000011609 */
[----:B------:R-:W2:Y:S01]  /*4d80*/  LDC R27, c[0x0][0x638] ;  /* 0x00018e00ff1b7b82 */ /* 0x000ea20000000800 */
[-C--:B---3--:R-:W-:Y:S02]  /*4d90*/  SHF.L.U32 R8, R8, R25.reuse, RZ ;  /* 0x0000001908087219 */ /* 0x088fe400000006ff */
[-CC-:B------:R-:W-:Y:S02]  /*4da0*/  SHF.R.U64 R23, R21, R25.reuse, R6.reuse ;  /* 0x0000001915177219 */ /* 0x180fe40000001206 */
[----:B------:R-:W-:Y:S02]  /*4db0*/  LOP3.LUT R32, RZ, R8, RZ, 0x33, !PT ;  /* 0x00000008ff207212 */ /* 0x000fe400078e33ff */
[----:B------:R-:W-:Y:S01]  /*4dc0*/  SHF.R.U32.HI R9, RZ, R25, R6 ;  /* 0x00000019ff097219 */ /* 0x000fe20000011606 */
[----:B------:R-:W3:Y:S01]  /*4dd0*/  LDC R31, c[0x0][0x610] ;  /* 0x00018400ff1f7b82 */ /* 0x000ee20000000800 */
[----:B------:R-:W-:Y:S01]  /*4de0*/  IMAD.MOV.U32 R8, RZ, RZ, R23 ;  /* 0x000000ffff087224 */ /* 0x000fe200078e0017 */
[----:B------:R-:W-:Y:S06]  /*4df0*/  @!P0 BRA `(.L_x_104) ;  /* 0x0000000000288947 */ /* 0x000fec0003800000 */
        /* <DEDUP_REMOVED lines=10> */
.L_x_104:
[----:B------:R-:W-:Y:S02]  /*4ea0*/  ISETP.NE.AND P0, PT, R2, 0x1, PT ;  /* 0x000000010200780c */ /* 0x000fe40003f05270 */
[----:B-1----:R-:W-:Y:S01]  /*4eb0*/  SHF.R.U64 R6, R8, R26, R9 ;  /* 0x0000001a08067219 */ /* 0x002fe20000001209 */
[----:B0-----:R-:W-:Y:S01]  /*4ec0*/  VIADD R9, R20, 0xffffffff ;  /* 0xffffffff14097836 */ /* 0x001fe20000000000 */
[----:B------:R-:W-:Y:S02]  /*4ed0*/  SHF.L.U32 R30, R30, R25, RZ ;  /* 0x000000191e1e7219 */ /* 0x000fe400000006ff */
[----:B------:R-:W-:Y:S01]  /*4ee0*/  LOP3.LUT R5, R21, R32, RZ, 0xc0, !PT ;  /* 0x0000002015057212 */ /* 0x000fe200078ec0ff */
[----:B------:R-:W-:-:S04]  /*4ef0*/  IMAD.MOV R8, RZ, RZ, -R6 ;  /* 0x000000ffff087224 */ /* 0x000fc800078e0a06 */
[----:B------:R-:W-:Y:S01]  /*4f00*/  IMAD R6, R30, R6, R5 ;  /* 0x000000061e067224 */ /* 0x000fe200078e0205 */
[----:B------:R-:W-:Y:S01]  /*4f10*/  LOP3.LUT R5, R14, R9, RZ, 0xc0, !PT ;  /* 0x000000090e057212 */ /* 0x000fe200078ec0ff */
[----:B------:R-:W-:Y:S02]  /*4f20*/  @P0 IMAD R3, R7, R24, R4 ;  /* 0x0000001807030224 */ /* 0x000fe400078e0204 */
[----:B--2---:R-:W-:Y:S02]  /*4f30*/  IMAD R4, R8, R27, R23 ;  /* 0x0000001b08047224 */ /* 0x004fe400078e0217 */
[----:B---3--:R-:W-:Y:S02]  /*4f40*/  IMAD R3, R6, R31, R3 ;  /* 0x0000001f06037224 */ /* 0x008fe400078e0203 */
[----:B------:R-:W-:Y:S02]  /*4f50*/  IMAD R4, R4, R20, R5 ;  /* 0x0000001404047224 */ /* 0x000fe400078e0205 */
[----:B------:R-:W-:-:S02]  /*4f60*/  IMAD.MOV.U32 R8, RZ, RZ, 0x1 ;  /* 0x00000001ff087424 */ /* 0x000fc400078e00ff */
[----:B------:R-:W-:Y:S01]  /*4f70*/  IMAD.MOV.U32 R6, RZ, RZ, R22 ;  /* 0x000000ffff067224 */ /* 0x000fe200078e0016 */
[----:B------:R-:W-:Y:S02]  /*4f80*/  SEL R20, R4, R3, !P0 ;  /* 0x0000000304147207 */ /* 0x000fe40004000000 */
[----:B------:R-:W-:-:S07]  /*4f90*/  SEL R21, R3, R4, !P0 ;  /* 0x0000000403157207 */ /* 0x000fce0004000000 */
.L_x_102:
[----:B------:R-:W-:-:S08]  /*4fa0*/  NOP ;  /* 0x0000000000007918 */ /* 0x000fd00000000000 */
[----:B------:R-:W0:-:S00]  /*4fb0*/  USETMAXREG.DEALLOC.CTAPOOL 0x28 ;  /* 0x00000028000079c8 */ /* 0x000e0000080e0500 */
[----:B0-----:R-:W-:-:S13]  /*4fc0*/  ISETP.NE.AND P0, PT, R0, RZ, PT ;  /* 0x000000ff0000720c */ /* 0x001fda0003f05270 */
[----:B------:R-:W-:Y:S05]  /*4fd0*/  @P0 EXIT ;  /* 0x000000000000094d */ /* 0x000fea0003800000 */
[----:B------:R-:W-:Y:S01]  /*4fe0*/  LOP3.LUT P0, RZ, R8, 0xff, RZ, 0xc0, !PT ;  /* 0x000000ff08ff7812 */ /* 0x000fe2000780c0ff */
[----:B------:R-:W-:Y:S02]  /*4ff0*/  IMAD.MOV.U32 R0, RZ, RZ, 0x1 ;  /* 0x00000001ff007424 */ /* 0x000fe400078e00ff */
[----:B------:R-:W-:-:S10]  /*5000*/  IMAD.MOV.U32 R3, RZ, RZ, RZ ;  /* 0x000000ffff037224 */ /* 0x000fd400078e00ff */
[----:B------:R-:W-:Y:S05]  /*5010*/  @!P0 BRA `(.L_x_105) ;  /* 0x0000000c00448947 */ /* 0x000fea0003800000 */
[----:B------:R-:W0:Y:S01]  /*5020*/  LDC R0, c[0x0][0x28c] ;  /* 0x0000a300ff007b82 */ /* 0x000e220000000800 */
[----:B------:R-:W1:Y:S01]  /*5030*/  S2R R12, SR_CgaCtaId ;  /* 0x00000000000c7919 */ /* 0x000e620000008800 */
[----:B------:R-:W-:Y:S01]  /*5040*/  ULDC UR5, c[0x0][0x600] ;  /* 0x0001800000057ab9 */ /* 0x000fe20000000800 */
[----:B------:R-:W-:Y:S01]  /*5050*/  ULDC UR4, c[0x0][0xc] ;  /* 0x0000030000047ab9 */ /* 0x000fe20000000800 */
[----:B------:R-:W-:Y:S01]  /*5060*/  UIADD3 UR16, UR5, -0x1, URZ ;  /* 0xffffffff05107890 */ /* 0x000fe2000fffe03f */
[----:B------:R-:W-:Y:S01]  /*5070*/  BSSY B0, `(.L_x_105) ;  /* 0x00000cb000007945 */ /* 0x000fe20003800000 */
[----:B------:R-:W-:Y:S01]  /*5080*/  ULDC UR6, c[0x0][0x658] ;  /* 0x0001960000067ab9 */ /* 0x000fe20000000800 */
[----:B------:R-:W-:Y:S01]  /*5090*/  ULDC UR5, c[0x0][0x10] ;  /* 0x0000040000057ab9 */ /* 0x000fe20000000800 */
[----:B------:R-:W-:Y:S01]  /*50a0*/  UMOV UR7, 0xffffffff ;  /* 0xffffffff00077882 */ /* 0x000fe20000000000 */
[----:B------:R-:W-:Y:S01]  /*50b0*/  UMOV UR8, 0x1 ;  /* 0x0000000100087882 */ /* 0x000fe20000000000 */
[----:B------:R-:W-:Y:S01]  /*50c0*/  UIMAD.WIDE.U32 UR4, UR4, UR5, URZ ;  /* 0x00000005040472a5 */ /* 0x000fe2000f8e003f */
[----:B------:R-:W-:Y:S01]  /*50d0*/  IMAD.MOV.U32 R9, RZ, RZ, 0x1 ;  /* 0x00000001ff097424 */ /* 0x000fe200078e00ff */
[----:B------:R-:W-:Y:S01]  /*50e0*/  USHF.L.U32 UR7, UR7, UR6, URZ ;  /* 0x0000000607077299 */ /* 0x000fe2000800063f */
[----:B------:R-:W-:Y:S01]  /*50f0*/  LOP3.LUT R8, R19, 0x2, RZ, 0xfc, !PT ;  /* 0x0000000213087812 */ /* 0x000fe200078efcff */
[----:B------:R-:W-:-:S02]  /*5100*/  USHF.L.U32 UR18, UR8, UR6, URZ ;  /* 0x0000000608127299 */ /* 0x000fc4000800063f */
[----:B------:R-:W-:Y:S01]  /*5110*/  ULOP3.LUT UR17, URZ, UR7, URZ, 0x33, !UPT ;  /* 0x000000073f117292 */ /* 0x000fe2000f8e333f */
[----:B------:R-:W-:Y:S01]  /*5120*/  ULDC UR6, c[0x0][0x14] ;  /* 0x0000050000067ab9 */ /* 0x000fe20000000800 */
[----:B------:R-:W-:Y:S01]  /*5130*/  ULDC.64 UR22, c[0x0][0x198] ;  /* 0x0000660000167ab9 */ /* 0x000fe20000000a00 */
[----:B------:R-:W-:Y:S02]  /*5140*/  UIMAD.WIDE.U32 UR20, UR4, UR6, URZ ;  /* 0x00000006041472a5 */ /* 0x000fe4000f8e003f */
[----:B------:R-:W-:Y:S01]  /*5150*/  UIMAD UR13, UR5, UR6, URZ ;  /* 0x00000006050d72a4 */ /* 0x000fe2000f8e023f */
[----:B0-----:R-:W-:-:S03]  /*5160*/  VIADD R0, R0, 0x3f ;  /* 0x0000003f00007836 */ /* 0x001fc60000000000 */
[----:B------:R-:W-:Y:S02]  /*5170*/  UIADD3 UR13, UR21, UR13, URZ ;  /* 0x0000000d150d7290 */ /* 0x000fe4000fffe03f */
[----:B------:R-:W-:-:S04]  /*5180*/  SHF.R.S32.HI R3, RZ, 0x1f, R0 ;  /* 0x0000001fff037819 */ /* 0x000fc80000011400 */
[----:B------:R-:W-:Y:S01]  /*5190*/  LEA.HI R10, R3, R0, RZ, 0x6 ;  /* 0x00000000030a7211 */ /* 0x000fe200078f30ff */
[C---:B-1----:R-:W-:Y:S02]  /*51a0*/  IMAD.SHL.U32 R11, R12.reuse, 0x8, RZ ;  /* 0x000000080c0b7824 */ /* 0x042fe400078e00ff */
[----:B------:R-:W-:Y:S01]  /*51b0*/  IMAD.SHL.U32 R12, R12, 0x200, RZ ;  /* 0x000002000c0c7824 */ /* 0x000fe200078e00ff */
[----:B------:R-:W-:Y:S01]  /*51c0*/  SHF.R.S32.HI R10, RZ, 0x6, R10 ;  /* 0x00000006ff0a7819 */ /* 0x000fe2000001140a */
[----:B------:R-:W-:Y:S01]  /*51d0*/  IMAD.MOV.U32 R0, RZ, RZ, 0x1 ;  /* 0x00000001ff007424 */ /* 0x000fe200078e00ff */
[----:B------:R-:W-:Y:S01]  /*51e0*/  LOP3.LUT R11, R11, 0x38, RZ, 0xc0, !PT ;  /* 0x000000380b0b7812 */ /* 0x000fe200078ec0ff */
[----:B------:R-:W-:Y:S01]  /*51f0*/  IMAD.MOV.U32 R3, RZ, RZ, RZ ;  /* 0x000000ffff037224 */ /* 0x000fe200078e00ff */
[----:B------:R-:W-:Y:S01]  /*5200*/  LOP3.LUT R12, R12, 0xe00, RZ, 0xc0, !PT ;  /* 0x00000e000c0c7812 */ /* 0x000fe200078ec0ff */
[----:B------:R-:W-:-:S07]  /*5210*/  VIADD R13, R10, 0x1 ;  /* 0x000000010a0d7836 */ /* 0x000fce0000000000 */
.L_x_116:
[----:B------:R-:W-:-:S03]  /*5220*/  UMOV UR4, 0xffffffff ;  /* 0xffffffff00047882 */ /* 0x000fc60000000000 */
[----:B------:R-:W-:Y:S05]  /*5230*/  BRA.DIV UR4, `(.L_x_106) ;  /* 0x0000001204587947 */ /* 0x000fea000b800000 */
[----:B------:R-:W-:-:S13]  /*5240*/  ELECT P6, URZ, PT ;  /* 0x00000000003f782f */ /* 0x000fda00038c0000 */
.L_x_132:
[----:B------:R-:W0:Y:S01]  /*5250*/  LDC R4, c[0x0][0x28c] ;  /* 0x0000a300ff047b82 */ /* 0x000e220000000800 */
[----:B------:R-:W-:Y:S01]  /*5260*/  BSSY B1, `(.L_x_107) ;  /* 0x0000038000017945 */ /* 0x000fe20003800000 */
[----:B0-----:R-:W-:-:S13]  /*5270*/  ISETP.LT.OR P6, PT, R4, 0x1, !P6 ;  /* 0x000000010400780c */ /* 0x001fda00077c1670 */
[----:B------:R-:W-:Y:S05]  /*5280*/  @P6 BRA `(.L_x_108) ;  /* 0x0000000000d46947 */ /* 0x000fea0003800000 */
[----:B------:R-:W-:Y:S02]  /*5290*/  IMAD.SHL.U32 R21, R21, 0x80, RZ ;  /* 0x0000008015157824 */ /* 0x000fe400078e00ff */
[----:B------:R-:W-:Y:S02]  /*52a0*/  IMAD R20, R20, 0x40, R11 ;  /* 0x0000004014147824 */ /* 0x000fe400078e020b */
[----:B------:R-:W-:Y:S02]  /*52b0*/  IMAD.MOV.U32 R24, RZ, RZ, RZ ;  /* 0x000000ffff187224 */ /* 0x000fe400078e00ff */
[----:B------:R-:W-:Y:S02]  /*52c0*/  IMAD.MOV.U32 R4, RZ, RZ, R13 ;  /* 0x000000ffff047224 */ /* 0x000fe400078e000d */
[----:B------:R-:W-:Y:S02]  /*52d0*/  IMAD.MOV.U32 R5, RZ, RZ, R0 ;  /* 0x000000ffff057224 */ /* 0x000fe400078e0000 */
[----:B------:R-:W-:-:S07]  /*52e0*/  IMAD.MOV.U32 R7, RZ, RZ, R3 ;  /* 0x000000ffff077224 */ /* 0x000fce00078e0003 */
.L_x_111:
[----:B------:R-:W0:Y:S01]  /*52f0*/  S2R R15, SR_CgaCtaId ;  /* 0x00000000000f7919 */ /* 0x000e220000008800 */
[----:B------:R-:W-:Y:S02]  /*5300*/  MOV R14, 0x400 ;  /* 0x00000400000e7802 */ /* 0x000fe40000000f00 */
[----:B------:R-:W-:Y:S02]  /*5310*/  LOP3.LUT P1, RZ, R18, 0x7f, RZ, 0xc0, !PT ;  /* 0x0000007f12ff7812 */ /* 0x000fe4000782c0ff */
[----:B0-----:R-:W-:Y:S02]  /*5320*/  LEA R22, R15, R14, 0x18 ;  /* 0x0000000e0f167211 */ /* 0x001fe400078ec0ff */
[----:B------:R-:W-:-:S09]  /*5330*/  SHF.L.U32 R14, R5, 0x1f, RZ ;  /* 0x0000001f050e7819 */ /* 0x000fd200000006ff */
[----:B------:R-:W0:Y:S01]  /*5340*/  @!P1 LDC R15, c[0x0][0x500] ;  /* 0x00014000ff0f9b82 */ /* 0x000e220000000800 */
[----:B------:R-:W-:-:S04]  /*5350*/  IMAD R23, R7, 0x8, R22 ;  /* 0x0000000807177824 */ /* 0x000fc800078e0216 */
[----:B------:R-:W1:Y:S02]  /*5360*/  SYNCS.PHASECHK.TRANS64.TRYWAIT P0, [R23+URZ+0x48], R14 ;  /* 0x0000480e170075a7 */ /* 0x000e64000800017f */
[----:B-1----:R-:W-:Y:S05]  /*5370*/  @!P0 BRA `(.L_x_109) ;  /* 0x0000001000288947 */ /* 0x002fea0003800000 */
.L_x_133:
[----:B-1----:R-:W-:Y:S01]  /*5380*/  PRMT R14, R8, 0x9910, RZ ;  /* 0x00009910080e7816 */ /* 0x002fe200000000ff */
[----:B0-----:R0:W-:Y:S03]  /*5390*/  @!P1 SYNCS.ARRIVE.TRANS64 RZ, [R23+URZ], R15 ;  /* 0x0000000f17ff99a7 */ /* 0x0011e6000800003f */
[----:B------:R-:W-:-:S13]  /*53a0*/  ISETP.NE.AND P0, PT, R14, 0x2, PT ;  /* 0x000000020e00780c */ /* 0x000fda0003f05270 */
[----:B0-----:R-:W-:Y:S05]  /*53b0*/  @P0 BRA `(.L_x_110) ;  /* 0x0000000000040947 */ /* 0x001fea0003800000 */
[----:B------:R-:W-:Y:S01]  /*53c0*/  BPT.TRAP 0x1 ;  /* 0x000000040000795c */ /* 0x000fe20000300000 */
.L_x_110:
[----:B------:R-:W-:Y:S01]  /*53d0*/  IMAD R14, R7, 0x1000, R12 ;  /* 0x00001000070e7824 */ /* 0x000fe200078e020c */
[----:B------:R-:W-:Y:S01]  /*53e0*/  R2UR UR9, R23 ;  /* 0x00000000170972ca */ /* 0x000fe200000e0000 */
[--C-:B------:R-:W-:Y:S01]  /*53f0*/  IMAD R15, R7, 0x4000, R22.reuse ;  /* 0x00004000070f7824 */ /* 0x100fe200078e0216 */
[----:B------:R-:W-:Y:S01]  /*5400*/  UIADD3 UR4, UP0, UR22, 0xf0, URZ ;  /* 0x000000f016047890 */ /* 0x000fe2000ff1e03f */
[----:B------:R-:W-:Y:S01]  /*5410*/  IMAD R14, R14, 0x2, R22 ;  /* 0x000000020e0e7824 */ /* 0x000fe200078e0216 */
[----:B------:R-:W-:Y:S01]  /*5420*/  R2UR UR11, R21 ;  /* 0x00000000150b72ca */ /* 0x000fe200000e0000 */
[----:B------:R-:W-:Y:S01]  /*5430*/  VIADD R4, R4, 0xffffffff ;  /* 0xffffffff04047836 */ /* 0x000fe20000000000 */
[----:B------:R-:W-:Y:S01]  /*5440*/  R2UR UR5, R15 ;  /* 0x000000000f0572ca */ /* 0x000fe200000e0000 */
[----:B------:R-:W-:Y:S01]  /*5450*/  UIADD3 UR24, UP1, UR22, 0x1f0, URZ ;  /* 0x000001f016187890 */ /* 0x000fe2000ff3e03f */
[----:B------:R-:W-:Y:S01]  /*5460*/  R2UR UR8, R14 ;  /* 0x000000000e0872ca */ /* 0x000fe200000e0000 */
[----:B------:R-:W-:Y:S01]  /*5470*/  VIADD R7, R7, 0x1 ;  /* 0x0000000107077836 */ /* 0x000fe20000000000 */
[----:B------:R-:W-:Y:S01]  /*5480*/  R2UR UR10, R24 ;  /* 0x00000000180a72ca */ /* 0x000fe200000e0000 */
[----:B------:R-:W-:Y:S01]  /*5490*/  UIADD3.X UR25, URZ, UR23, URZ, UP1, !UPT ;  /* 0x000000173f197290 */ /* 0x000fe20008ffe43f */
[----:B------:R-:W-:Y:S01]  /*54a0*/  R2UR UR12, R6 ;  /* 0x00000000060c72ca */ /* 0x000fe200000e0000 */
[----:B------:R-:W-:Y:S01]  /*54b0*/  UMOV UR6, 0x0 ;  /* 0x0000000000067882 */ /* 0x000fe20000000000 */
[----:B------:R-:W-:Y:S01]  /*54c0*/  R2UR UR19, R20 ;  /* 0x00000000141372ca */ /* 0x000fe200000e0000 */
[----:B------:R-:W-:Y:S01]  /*54d0*/  UMOV UR7, 0x10000000 ;  /* 0x1000000000077882 */ /* 0x000fe20000000000 */
[----:B------:R-:W-:Y:S01]  /*54e0*/  ISETP.GT.AND P1, PT, R4, 0x1, PT ;  /* 0x000000010400780c */ /* 0x000fe20003f24270 */
[----:B------:R-:W-:Y:S01]  /*54f0*/  UMOV UR26, 0xff0000 ;  /* 0x00ff0000001a7882 */ /* 0x000fe20000000000 */
[C---:B------:R-:W-:Y:S01]  /*5500*/  ISETP.NE.AND P0, PT, R7.reuse, 0x9, PT ;  /* 0x000000090700780c */ /* 0x040fe20003f05270 */
[----:B------:R-:W-:Y:S01]  /*5510*/  UIADD3 UR14, UR5, 0x180, URZ ;  /* 0x00000180050e7890 */ /* 0x000fe2000fffe03f */
[----:B------:R-:W-:Y:S01]  /*5520*/  VIADD R24, R24, 0x40 ;  /* 0x0000004018187836 */ /* 0x000fe20000000000 */
[----:B------:R-:W-:Y:S01]  /*5530*/  UIADD3.X UR5, URZ, UR23, URZ, UP0, !UPT ;  /* 0x000000173f057290 */ /* 0x000fe200087fe43f */
[----:B------:R-:W-:Y:S01]  /*5540*/  SEL R14, RZ, 0x1, P0 ;  /* 0x00000001ff0e7807 */ /* 0x000fe20000000000 */
[----:B------:R-:W-:Y:S01]  /*5550*/  UIADD3 UR15, UR8, 0x24180, URZ ;  /* 0x00024180080f7890 */ /* 0x000fe2000fffe03f */
[----:B------:R-:W-:-:S02]  /*5560*/  SEL R7, R7, RZ, P0 ;  /* 0x000000ff07077207 */ /* 0x000fc40000000000 */
[----:B------:R-:W-:Y:S01]  /*5570*/  UMOV UR8, UR14 ;  /* 0x0000000e00087c82 */ /* 0x000fe20008000000 */
[----:B------:R-:W-:-:S03]  /*5580*/  LOP3.LUT R5, R5, R14, RZ, 0x3c, !PT ;  /* 0x0000000e05057212 */ /* 0x000fc600078e3cff */
[----:B------:R0:W-:Y:S02]  /*5590*/  UTMALDG.3D [UR8], [UR4], desc[UR6] ;  /* 0x00000608040075b4 */ /* 0x0001e40008011000 */
[----:B0-----:R-:W-:Y:S01]  /*55a0*/  UMOV UR8, UR15 ;  /* 0x0000000f00087c82 */ /* 0x001fe20008000000 */
[----:B------:R-:W-:Y:S02]  /*55b0*/  UMOV UR11, UR19 ;  /* 0x00000013000b7c82 */ /* 0x000fe40008000000 */
[----:B------:R0:W-:Y:S02]  /*55c0*/  UTMALDG.3D.MULTICAST [UR8], [UR24], UR26, desc[UR6] ;  /* 0x00000608180073b4 */ /* 0x0001e4000801181a */
[----:B0-----:R-:W-:Y:S05]  /*55d0*/  @P1 BRA `(.L_x_111) ;  /* 0xfffffffc00441947 */ /* 0x001fea000383ffff */
.L_x_108:
[----:B------:R-:W-:Y:S05]  /*55e0*/  BSYNC B1 ;  /* 0x0000000000017941 */ /* 0x000fea0003800000 */
.L_x_107:
[----:B------:R-:W-:Y:S01]  /*55f0*/  LOP3.LUT P1, RZ, R9, 0xff, RZ, 0xc0, !PT ;  /* 0x000000ff09ff7812 */ /* 0x000fe2000782c0ff */
[C---:B------:R-:W-:Y:S01]  /*5600*/  IMAD.IADD R6, R10.reuse, 0x1, R3 ;  /* 0x000000010a067824 */ /* 0x040fe200078e0203 */
[----:B------:R-:W-:Y:S01]  /*5610*/  ULDC.64 UR4, c[0x0][0x650] ;  /* 0x0001940000047ab9 */ /* 0x000fe20000000a00 */
[----:B------:R-:W-:Y:S01]  /*5620*/  ISETP.GE.U32.AND P2, PT, R10, 0x9, PT ;  /* 0x000000090a00780c */ /* 0x000fe20003f46070 */
[----:B------:R-:W-:Y:S01]  /*5630*/  BSSY B1, `(.L_x_112) ;  /* 0x000006c000017945 */ /* 0x000fe20003800000 */
[----:B------:R-:W-:Y:S01]  /*5640*/  IMAD.MOV.U32 R21, RZ, RZ, -0x1 ;  /* 0xffffffffff157424 */ /* 0x000fe200078e00ff */
[----:B------:R-:W-:Y:S01]  /*5650*/  ISETP.GT.U32.AND P0, PT, R6, 0x8, PT ;  /* 0x000000080600780c */ /* 0x000fe20003f04070 */
[----:B------:R-:W-:Y:S01]  /*5660*/  IMAD.MOV.U32 R20, RZ, RZ, -0x1 ;  /* 0xffffffffff147424 */ /* 0x000fe200078e00ff */
[----:B------:R-:W-:Y:S02]  /*5670*/  PRMT R9, RZ, 0x7610, R9 ;  /* 0x00007610ff097816 */ /* 0x000fe40000000009 */
[----:B------:R-:W-:-:S03]  /*5680*/  ISETP.LT.U32.AND P0, PT, R10, 0x9, P0 ;  /* 0x000000090a00780c */ /* 0x000fc60000701070 */
[----:B------:R-:W0:Y:S01]  /*5690*/  @P1 S2R R5, SR_CgaCtaId ;  /* 0x0000000000051919 */ /* 0x000e220000008800 */
[----:B------:R-:W-:-:S04]  /*56a0*/  @P1 MOV R4, 0x400 ;  /* 0x0000040000041802 */ /* 0x000fc80000000f00 */
[----:B0-----:R-:W-:Y:S01]  /*56b0*/  @P1 LEA R3, R5, R4, 0x18 ;  /* 0x0000000405031211 */ /* 0x001fe200078ec0ff */
[----:B------:R-:W-:-:S03]  /*56c0*/  IMAD.WIDE.U32 R4, R6, 0x38e38e39, RZ ;  /* 0x38e38e3906047825 */ /* 0x000fc600078e00ff */
[----:B------:R0:W-:Y:S01]  /*56d0*/  @P1 SYNCS.ARRIVE.TRANS64.A1T0 RZ, [R3+URZ+0xa8], RZ ;  /* 0x0000a8ff03ff19a7 */ /* 0x0001e2000810003f */
[----:B------:R-:W-:Y:S02]  /*56e0*/  IADD3 R16, P1, R16, UR20, RZ ;  /* 0x0000001410107c10 */ /* 0x000fe4000ff3e0ff */
[----:B------:R-:W-:Y:S02]  /*56f0*/  SHF.R.U32.HI R5, RZ, 0x1, R5 ;  /* 0x00000001ff057819 */ /* 0x000fe40000011605 */
[----:B------:R-:W-:Y:S02]  /*5700*/  IADD3.X R17, R17, UR13, RZ, P1, !PT ;  /* 0x0000000d11117c10 */ /* 0x000fe40008ffe4ff */
[----:B------:R-:W-:Y:S02]  /*5710*/  PRMT R4, RZ, 0x7610, R4 ;  /* 0x00007610ff047816 */ /* 0x000fe40000000004 */
[----:B0-----:R-:W-:Y:S02]  /*5720*/  SEL R3, RZ, 0x1, !P0 ;  /* 0x00000001ff037807 */ /* 0x001fe40004000000 */
[----:B------:R-:W-:-:S02]  /*5730*/  ISETP.GE.U32.AND P0, PT, R16, UR4, PT ;  /* 0x0000000410007c0c */ /* 0x000fc4000bf06070 */
[----:B------:R-:W-:Y:S01]  /*5740*/  LOP3.LUT R0, R0, R3, RZ, 0x3c, !PT ;  /* 0x0000000300007212 */ /* 0x000fe200078e3cff */
[----:B------:R-:W-:Y:S01]  /*5750*/  IMAD R3, R5, -0x9, R6 ;  /* 0xfffffff705037824 */ /* 0x000fe200078e0206 */
[----:B------:R-:W-:Y:S01]  /*5760*/  ISETP.GE.U32.AND.EX P0, PT, R17, UR5, PT, P0 ;  /* 0x0000000511007c0c */ /* 0x000fe2000bf06100 */
[----:B------:R-:W-:Y:S01]  /*5770*/  IMAD.MOV.U32 R6, RZ, RZ, -0x1 ;  /* 0xffffffffff067424 */ /* 0x000fe200078e00ff */
[----:B------:R-:W-:-:S11]  /*5780*/  @P2 LOP3.LUT R0, R0, 0x1, R5, 0x78, !PT ;  /* 0x0000000100002812 */ /* 0x000fd600078e7805 */
[----:B------:R-:W-:Y:S05]  /*5790*/  @P0 BRA `(.L_x_113) ;  /* 0x0000000400540947 */ /* 0x000fea0003800000 */
[----:B------:R-:W0:Y:S01]  /*57a0*/  S2R R15, SR_CTAID.X ;  /* 0x00000000000f7919 */ /* 0x000e220000002500 */
[----:B------:R-:W-:Y:S01]  /*57b0*/  ULDC.64 UR4, c[0x0][0x628] ;  /* 0x00018a0000047ab9 */ /* 0x000fe20000000a00 */
[----:B------:R-:W-:Y:S01]  /*57c0*/  ULDC UR7, c[0x0][0x630] ;  /* 0x00018c0000077ab9 */ /* 0x000fe20000000800 */
[----:B------:R-:W-:Y:S01]  /*57d0*/  ISETP.NE.U32.AND P0, PT, RZ, UR4, PT ;  /* 0x00000004ff007c0c */ /* 0x000fe2000bf05070 */
[----:B------:R-:W1:Y:S01]  /*57e0*/  S2R R20, SR_CTAID.Y ;  /* 0x0000000000147919 */ /* 0x000e620000002600 */
[----:B------:R-:W-:Y:S01]  /*57f0*/  ULDC UR8, c[0x0][0x150] ;  /* 0x0000540000087ab9 */ /* 0x000fe20000000800 */
[----:B------:R-:W-:Y:S01]  /*5800*/  IMAD.MOV.U32 R4, RZ, RZ, R16 ;  /* 0x000000ffff047224 */ /* 0x000fe200078e0010 */
[----:B------:R-:W-:Y:S01]  /*5810*/  ISETP.NE.AND.EX P0, PT, RZ, UR5, PT, P0 ;  /* 0x00000005ff007c0c */ /* 0x000fe2000bf05300 */
[----:B------:R-:W-:Y:S01]  /*5820*/  IMAD.MOV.U32 R5, RZ, RZ, R17 ;  /* 0x000000ffff057224 */ /* 0x000fe200078e0011 */
[----:B0-----:R-:W-:-:S11]  /*5830*/  I2FP.F32.U32 R22, R15 ;  /* 0x0000000f00167245 */ /* 0x001fd60000201000 */
[----:B------:R-:W-:Y:S05]  /*5840*/  @!P0 BRA `(.L_x_114) ;  /* 0x0000000000288947 */ /* 0x000fea0003800000 */
[----:B------:R-:W-:Y:S02]  /*5850*/  ULDC UR6, c[0x0][0x634] ;  /* 0x00018d0000067ab9 */ /* 0x000fe40000000800 */
[----:B------:R-:W-:-:S05]  /*5860*/  IADD3 R5, P0, R16, UR6, RZ ;  /* 0x0000000610057c10 */ /* 0x000fca000ff1e0ff */
[----:B------:R-:W-:-:S04]  /*5870*/  IMAD.X R21, RZ, RZ, R17, P0 ;  /* 0x000000ffff157224 */ /* 0x000fc800000e0611 */
[----:B------:R-:W-:-:S04]  /*5880*/  IMAD.WIDE.U32 R6, R21, UR4, RZ ;  /* 0x0000000415067c25 */ /* 0x000fc8000f8e00ff */
[----:B------:R-:W-:-:S04]  /*5890*/  IMAD.WIDE.U32 R6, P0, R5, UR5, R6 ;  /* 0x0000000505067c25 */ /* 0x000fc8000f800006 */
[----:B------:R-:W-:-:S04]  /*58a0*/  IMAD.WIDE.U32 R4, R5, UR4, RZ ;  /* 0x0000000405047c25 */ /* 0x000fc8000f8e00ff */
[----:B------:R-:W-:Y:S01]  /*58b0*/  IMAD.MOV.U32 R4, RZ, RZ, R7 ;  /* 0x000000ffff047224 */ /* 0x000fe200078e0007 */
[----:B------:R-:W-:Y:S01]  /*58c0*/  IADD3 RZ, P1, R5, R6, RZ ;  /* 0x0000000605ff7210 */ /* 0x000fe20007f3e0ff */
[----:B------:R-:W-:-:S04]  /*58d0*/  IMAD.X R5, RZ, RZ, RZ, P0 ;  /* 0x000000ffff057224 */ /* 0x000fc800000e06ff */
[----:B------:R-:W-:-:S08]  /*58e0*/  IMAD.WIDE.U32.X R4, R21, UR5, R4, P1 ;  /* 0x0000000515047c25 */ /* 0x000fd000088e0404 */
.L_x_114:
[--C-:B------:R-:W-:Y:S01]  /*58f0*/  SHF.R.U64 R14, R4, UR7, R5.reuse ;  /* 0x00000007040e7c19 */ /* 0x100fe20008001205 */
[----:B------:R-:W-:Y:S01]  /*5900*/  FMUL R22, R22, UR8 ;  /* 0x0000000816167c20 */ /* 0x000fe20008400000 */
[----:B------:R-:W-:Y:S01]  /*5910*/  SHF.R.U32.HI R4, RZ, UR7, R5 ;  /* 0x00000007ff047c19 */ /* 0x000fe20008011605 */
[----:B------:R-:W0:Y:S01]  /*5920*/  LDC R6, c[0x0][0x144] ;  /* 0x00005100ff067b82 */ /* 0x000e220000000800 */
[----:B------:R-:W-:Y:S01]  /*5930*/  IADD3 R5, P0, RZ, -R14, RZ ;  /* 0x8000000eff057210 */ /* 0x000fe20007f1e0ff */
[----:B------:R-:W-:Y:S01]  /*5940*/  ULDC UR6, c[0x0][0x154] ;  /* 0x0000550000067ab9 */ /* 0x000fe20000000800 */
[----:B-1----:R-:W-:Y:S01]  /*5950*/  I2FP.F32.U32 R7, R20 ;  /* 0x0000001400077245 */ /* 0x002fe20000201000 */
[----:B------:R-:W1:Y:S01]  /*5960*/  F2I.U32.TRUNC.NTZ R22, R22 ;  /* 0x0000001600167305 */ /* 0x000e62000020f000 */
[----:B------:R-:W-:Y:S01]  /*5970*/  ULDC.64 UR4, c[0x0][0x620] ;  /* 0x0001880000047ab9 */ /* 0x000fe20000000a00 */
[----:B------:R-:W-:Y:S01]  /*5980*/  IMAD.X R4, RZ, RZ, ~R4, P0 ;  /* 0x000000ffff047224 */ /* 0x000fe200000e0e04 */
[----:B------:R-:W-:Y:S01]  /*5990*/  ISETP.NE.AND P2, PT, R2, 0x1, PT ;  /* 0x000000010200780c */ /* 0x000fe20003f45270 */
[----:B------:R-:W-:Y:S01]  /*59a0*/  FMUL R23, R7, UR6 ;  /* 0x0000000607177c20 */ /* 0x000fe20008400000 */
[----:B------:R-:W2:Y:S01]  /*59b0*/  LDC R25, c[0x0][0x148] ;  /* 0x00005200ff197b82 */ /* 0x000ea20000000800 */
[----:B------:R-:W-:Y:S01]  /*59c0*/  IMAD R4, R4, UR4, RZ ;  /* 0x0000000404047c24 */ /* 0x000fe2000f8e02ff */
[----:B------:R-:W-:-:S02]  /*59d0*/  ULDC.64 UR6, c[0x0][0x640] ;  /* 0x0001900000067ab9 */ /* 0x000fc40000000a00 */
[----:B------:R-:W-:Y:S01]  /*59e0*/  ISETP.NE.U32.AND P0, PT, RZ, UR6, PT ;  /* 0x00000006ff007c0c */ /* 0x000fe2000bf05070 */
[----:B------:R-:W3:Y:S01]  /*59f0*/  F2I.U32.TRUNC.NTZ R23, R23 ;  /* 0x0000001700177305 */ /* 0x000ee2000020f000 */
[C---:B------:R-:W-:Y:S02]  /*5a00*/  IMAD R7, R5.reuse, UR5, R4 ;  /* 0x0000000505077c24 */ /* 0x040fe4000f8e0204 */
[----:B------:R-:W-:Y:S01]  /*5a10*/  IMAD.WIDE.U32 R4, R5, UR4, R16 ;  /* 0x0000000405047c25 */ /* 0x000fe2000f8e0010 */
[----:B------:R-:W-:Y:S01]  /*5a20*/  ULDC UR4, c[0x0][0x618] ;  /* 0x0001860000047ab9 */ /* 0x000fe20000000800 */
[----:B------:R-:W-:Y:S02]  /*5a30*/  ISETP.NE.AND.EX P0, PT, RZ, UR7, PT, P0 ;  /* 0x00000007ff007c0c */ /* 0x000fe4000bf05300 */
[----:B------:R-:W-:Y:S02]  /*5a40*/  IMAD.IADD R5, R5, 0x1, R7 ;  /* 0x0000000105057824 */ /* 0x000fe400078e0207 */
[----:B-1----:R-:W-:-:S03]  /*5a50*/  IMAD.MOV R22, RZ, RZ, -R22 ;  /* 0x000000ffff167224 */ /* 0x002fc600078e0a16 */
[----:B------:R-:W-:Y:S01]  /*5a60*/  SHF.R.U64 R21, R4, UR4, R5 ;  /* 0x0000000404157c19 */ /* 0x000fe20008001205 */
[----:B0-----:R-:W-:Y:S01]  /*5a70*/  IMAD R15, R6, R22, R15 ;  /* 0x00000016060f7224 */ /* 0x001fe200078e020f */
[----:B------:R-:W-:Y:S01]  /*5a80*/  SHF.R.U32.HI R4, RZ, UR4, R5 ;  /* 0x00000004ff047c19 */ /* 0x000fe20008011605 */
[----:B------:R-:W-:Y:S01]  /*5a90*/  ULDC UR4, c[0x0][0x608] ;  /* 0x0001820000047ab9 */ /* 0x000fe20000000800 */
[----:B---3--:R-:W-:Y:S02]  /*5aa0*/  IMAD.MOV R6, RZ, RZ, -R23 ;  /* 0x000000ffff067224 */ /* 0x008fe400078e0a17 */
[--C-:B------:R-:W-:Y:S02]  /*5ab0*/  SHF.R.U64 R22, R21, UR4, R4.reuse ;  /* 0x0000000415167c19 */ /* 0x100fe40008001204 */
[----:B------:R-:W-:Y:S01]  /*5ac0*/  SHF.R.U32.HI R5, RZ, UR4, R4 ;  /* 0x00000004ff057c19 */ /* 0x000fe20008011604 */
[----:B------:R-:W-:Y:S01]  /*5ad0*/  ULDC UR4, c[0x0][0x658] ;  /* 0x0001960000047ab9 */ /* 0x000fe20000000800 */
[----:B--2---:R-:W-:-:S02]  /*5ae0*/  @P2 IMAD R15, R25, R6, R20 ;  /* 0x00000006190f2224 */ /* 0x004fc400078e0214 */
[--C-:B------:R-:W-:Y:S02]  /*5af0*/  SHF.R.U64 R20, R22, UR4, R5.reuse ;  /* 0x0000000416147c19 */ /* 0x100fe40008001205 */
[----:B------:R-:W-:-:S03]  /*5b00*/  SHF.R.U32.HI R23, RZ, UR4, R5 ;  /* 0x00000004ff177c19 */ /* 0x000fc60008011605 */
[----:B------:R-:W-:Y:S02]  /*5b10*/  IMAD.MOV.U32 R6, RZ, RZ, R20 ;  /* 0x000000ffff067224 */ /* 0x000fe400078e0014 */
[----:B------:R-:W-:Y:S01]  /*5b20*/  IMAD.MOV.U32 R5, RZ, RZ, R23 ;  /* 0x000000ffff057224 */ /* 0x000fe200078e0017 */
[----:B------:R-:W-:Y:S06]  /*5b30*/  @!P0 BRA `(.L_x_115) ;  /* 0x00000000002c8947 */ /* 0x000fec0003800000 */
        /* <DEDUP_REMOVED lines=9> */
[----:B------:R-:W-:-:S04]  /*5bd0*/  IMAD.WIDE.U32.X R4, R23, UR7, R4, P1 ;  /* 0x0000000717047c25 */ /* 0x000fc800088e0404 */
[----:B------:R-:W-:-:S07]  /*5be0*/  IMAD.MOV.U32 R6, RZ, RZ, R4 ;  /* 0x000000ffff067224 */ /* 0x000fce00078e0004 */
.L_x_115:
[----:B------:R-:W-:Y:S01]  /*5bf0*/  ULDC UR4, c[0x0][0x648] ;  /* 0x0001920000047ab9 */ /* 0x000fe20000000800 */
[----:B------:R-:W-:Y:S01]  /*5c00*/  LOP3.LUT R4, R22, UR17, RZ, 0xc0, !PT ;  /* 0x0000001116047c12 */ /* 0x000fe2000f8ec0ff */
[----:B------:R-:W-:Y:S01]  /*5c10*/  ULDC UR5, c[0x0][0x610] ;  /* 0x0001840000057ab9 */ /* 0x000fe20000000800 */
[----:B------:R-:W-:Y:S01]  /*5c20*/  SHF.R.U64 R5, R6, UR4, R5 ;  /* 0x0000000406057c19 */ /* 0x000fe20008001205 */
[----:B------:R-:W-:Y:S01]  /*5c30*/  ULDC UR4, c[0x0][0x638] ;  /* 0x00018e0000047ab9 */ /* 0x000fe20000000800 */
[----:B------:R-:W-:-:S03]  /*5c40*/  LOP3.LUT R21, R21, UR16, RZ, 0xc0, !PT ;  /* 0x0000001015157c12 */ /* 0x000fc6000f8ec0ff */
[----:B------:R-:W-:Y:S02]  /*5c50*/  IMAD.MOV R7, RZ, RZ, -R5 ;  /* 0x000000ffff077224 */ /* 0x000fe400078e0a05 */
[----:B------:R-:W-:Y:S02]  /*5c60*/  IMAD R4, R5, UR18, R4 ;  /* 0x0000001205047c24 */ /* 0x000fe4000f8e0204 */
[----:B------:R-:W-:Y:S01]  /*5c70*/  IMAD R20, R7, UR4, R20 ;  /* 0x0000000407147c24 */ /* 0x000fe2000f8e0214 */
[----:B------:R-:W-:Y:S01]  /*5c80*/  ULDC UR4, c[0x0][0x600] ;  /* 0x0001800000047ab9 */ /* 0x000fe20000000800 */
[----:B------:R-:W-:Y:S02]  /*5c90*/  IMAD R15, R4, UR5, R15 ;  /* 0x00000005040f7c24 */ /* 0x000fe4000f8e020f */
[----:B------:R-:W-:Y:S02]  /*5ca0*/  IMAD R6, R20, UR4, R21 ;  /* 0x0000000414067c24 */ /* 0x000fe4000f8e0215 */
[----:B------:R-:W-:-:S03]  /*5cb0*/  IMAD.MOV.U32 R4, RZ, RZ, 0x1 ;  /* 0x00000001ff047424 */ /* 0x000fc600078e00ff */
[----:B------:R-:W-:Y:S02]  /*5cc0*/  SEL R20, R6, R15, !P2 ;  /* 0x0000000f06147207 */ /* 0x000fe40005000000 */
[----:B------:R-:W-:Y:S01]  /*5cd0*/  SEL R21, R15, R6, !P2 ;  /* 0x000000060f157207 */ /* 0x000fe20005000000 */
[----:B------:R-:W-:-:S07]  /*5ce0*/  IMAD.MOV.U32 R6, RZ, RZ, R14 ;  /* 0x000000ffff067224 */ /* 0x000fce00078e000e */
.L_x_113:
[----:B------:R-:W-:Y:S05]  /*5cf0*/  BSYNC B1 ;  /* 0x0000000000017941 */ /* 0x000fea0003800000 */
.L_x_112:
[----:B------:R-:W-:-:S13]  /*5d00*/  LOP3.LUT P0, RZ, R4, 0xff, RZ, 0xc0, !PT ;  /* 0x000000ff04ff7812 */ /* 0x000fda000780c0ff */
[----:B------:R-:W-:Y:S05]  /*5d10*/  @P0 BRA `(.L_x_116) ;  /* 0xfffffff400400947 */ /* 0x000fea000383ffff */
[----:B------:R-:W-:Y:S05]  /*5d20*/  BSYNC B0 ;  /* 0x0000000000007941 */ /* 0x000fea0003800000 */
.L_x_105:
[----:B------:R-:W-:-:S03]  /*5d30*/  UMOV UR4, 0xffffffff ;  /* 0xffffffff00047882 */ /* 0x000fc60000000000 */
[----:B------:R-:W-:Y:S05]  /*5d40*/  BRA.DIV UR4, `(.L_x_117) ;  /* 0x0000000604c87947 */ /* 0x000fea000b800000 */
[----:B------:R-:W-:-:S13]  /*5d50*/  ELECT P6, URZ, PT ;  /* 0x00000000003f782f */ /* 0x000fda00038c0000 */
.L_x_136:
[----:B------:R-:W-:Y:S04]  /*5d60*/  BSSY B0, `(.L_x_118) ;  /* 0x0000058000007945 */ /* 0x000fe80003800000 */
[----:B------:R-:W-:Y:S05]  /*5d70*/  @!P6 BRA `(.L_x_119) ;  /* 0x000000040058e947 */ /* 0x000fea0003800000 */
[----:B------:R-:W-:-:S04]  /*5d80*/  LOP3.LUT R19, R19, 0x2, RZ, 0xfc, !PT ;  /* 0x0000000213137812 */ /* 0x000fc800078efcff */
[----:B------:R-:W-:-:S13]  /*5d90*/  ISETP.NE.AND P0, PT, R19, 0x3, PT ;  /* 0x000000031300780c */ /* 0x000fda0003f05270 */
[----:B------:R-:W-:Y:S05]  /*5da0*/  @!P0 BRA `(.L_x_120) ;  /* 0x0000000000048947 */ /* 0x000fea0003800000 */
[----:B------:R-:W-:Y:S01]  /*5db0*/  BPT.TRAP 0x1 ;  /* 0x000000040000795c */ /* 0x000fe20000300000 */
.L_x_120:
[----:B------:R-:W0:Y:S01]  /*5dc0*/  S2R R5, SR_CgaCtaId ;  /* 0x0000000000057919 */ /* 0x000e220000008800 */
[----:B------:R-:W-:Y:S02]  /*5dd0*/  MOV R2, 0x400 ;  /* 0x0000040000027802 */ /* 0x000fe40000000f00 */
[----:B------:R-:W-:Y:S02]  /*5de0*/  SHF.L.U32 R4, R0, 0x1f, RZ ;  /* 0x0000001f00047819 */ /* 0x000fe400000006ff */
[----:B0-----:R-:W-:-:S05]  /*5df0*/  LEA R2, R5, R2, 0x18 ;  /* 0x0000000205027211 */ /* 0x001fca00078ec0ff */
[----:B------:R-:W-:-:S04]  /*5e00*/  VIADD R2, R2, 0x48 ;  /* 0x0000004802027836 */ /* 0x000fc80000000000 */
[C---:B------:R-:W-:Y:S02]  /*5e10*/  IMAD R7, R3.reuse, 0x8, R2 ;  /* 0x0000000803077824 */ /* 0x040fe400078e0202 */
[----:B------:R-:W-:Y:S02]  /*5e20*/  VIADD R3, R3, 0x1 ;  /* 0x0000000103037836 */ /* 0x000fe40000000000 */
[----:B------:R-:W0:Y:S03]  /*5e30*/  SYNCS.PHASECHK.TRANS64.TRYWAIT P0, [R7+URZ], R4 ;  /* 0x00000004070075a7 */ /* 0x000e26000800017f */
[----:B------:R-:W-:-:S04]  /*5e40*/  ISETP.NE.AND P1, PT, R3, 0x9, PT ;  /* 0x000000090300780c */ /* 0x000fc80003f25270 */
[----:B------:R-:W-:Y:S02]  /*5e50*/  SEL R5, RZ, 0x1, P1 ;  /* 0x00000001ff057807 */ /* 0x000fe40000800000 */
[----:B------:R-:W-:Y:S02]  /*5e60*/  SEL R3, R3, RZ, P1 ;  /* 0x000000ff03037207 */ /* 0x000fe40000800000 */
[----:B------:R-:W-:-:S03]  /*5e70*/  LOP3.LUT R6, R0, R5, RZ, 0x3c, !PT ;  /* 0x0000000500067212 */ /* 0x000fc600078e3cff */
[----:B------:R-:W-:Y:S01]  /*5e80*/  IMAD R8, R3, 0x8, R2 ;  /* 0x0000000803087824 */ /* 0x000fe200078e0202 */
[----:B------:R-:W-:Y:S01]  /*5e90*/  SHF.L.U32 R5, R6, 0x1f, RZ ;  /* 0x0000001f06057819 */ /* 0x000fe200000006ff */
[----:B0-----:R-:W-:Y:S06]  /*5ea0*/  @!P0 BRA `(.L_x_121) ;  /* 0x0000000400908947 */ /* 0x001fec0003800000 */
.L_x_137:
[----:B------:R-:W1:Y:S01]  /*5eb0*/  SYNCS.PHASECHK.TRANS64.TRYWAIT P0, [R8+URZ], R5 ;  /* 0x00000005080075a7 */ /* 0x000e62000800017f */
[----:B------:R-:W-:-:S05]  /*5ec0*/  VIADD R0, R3, 0x1 ;  /* 0x0000000103007836 */ /* 0x000fca0000000000 */
[----:B------:R-:W-:-:S04]  /*5ed0*/  ISETP.NE.AND P1, PT, R0, 0x9, PT ;  /* 0x000000090000780c */ /* 0x000fc80003f25270 */
[----:B------:R-:W-:Y:S02]  /*5ee0*/  SEL R3, RZ, 0x1, P1 ;  /* 0x00000001ff037807 */ /* 0x000fe40000800000 */
[----:B0-----:R-:W-:Y:S02]  /*5ef0*/  SEL R7, R0, RZ, P1 ;  /* 0x000000ff00077207 */ /* 0x001fe40000800000 */
[----:B------:R-:W-:-:S03]  /*5f00*/  LOP3.LUT R6, R6, R3, RZ, 0x3c, !PT ;  /* 0x0000000306067212 */ /* 0x000fc600078e3cff */
[----:B------:R-:W-:Y:S01]  /*5f10*/  IMAD R9, R7, 0x8, R2 ;  /* 0x0000000807097824 */ /* 0x000fe200078e0202 */
[----:B------:R-:W-:Y:S01]  /*5f20*/  SHF.L.U32 R4, R6, 0x1f, RZ ;  /* 0x0000001f06047819 */ /* 0x000fe200000006ff */
[----:B-1----:R-:W-:Y:S06]  /*5f30*/  @!P0 BRA `(.L_x_122) ;  /* 0x0000000400808947 */ /* 0x002fec0003800000 */
.L_x_138:
[----:B------:R-:W1:Y:S01]  /*5f40*/  SYNCS.PHASECHK.TRANS64.TRYWAIT P0, [R9+URZ], R4 ;  /* 0x00000004090075a7 */ /* 0x000e62000800017f */
[----:B------:R-:W-:-:S05]  /*5f50*/  VIADD R0, R7, 0x1 ;  /* 0x0000000107007836 */ /* 0x000fca0000000000 */
[----:B------:R-:W-:-:S04]  /*5f60*/  ISETP.NE.AND P1, PT, R0, 0x9, PT ;  /* 0x000000090000780c */ /* 0x000fc80003f25270 */
[----:B------:R-:W-:Y:S02]  /*5f70*/  SEL R3, RZ, 0x1, P1 ;  /* 0x00000001ff037807 */ /* 0x000fe40000800000 */
[----:B------:R-:W-:Y:S02]  /*5f80*/  SEL R7, R0, RZ, P1 ;  /* 0x000000ff00077207 */ /* 0x000fe40000800000 */
[----:B------:R-:W-:-:S03]  /*5f90*/  LOP3.LUT R6, R6, R3, RZ, 0x3c, !PT ;  /* 0x0000000306067212 */ /* 0x000fc600078e3cff */
[----:B0-----:R-:W-:Y:S01]  /*5fa0*/  IMAD R8, R7, 0x8, R2 ;  /* 0x0000000807087824 */ /* 0x001fe200078e0202 */
[----:B------:R-:W-:Y:S01]  /*5fb0*/  SHF.L.U32 R5, R6, 0x1f, RZ ;  /* 0x0000001f06057819 */ /* 0x000fe200000006ff */
[----:B-1----:R-:W-:Y:S06]  /*5fc0*/  @!P0 BRA `(.L_x_123) ;  /* 0x0000000400708947 */ /* 0x002fec0003800000 */
.L_x_139:
        /* <DEDUP_REMOVED lines=9> */
.L_x_140:
        /* <DEDUP_REMOVED lines=9> */
.L_x_141:
        /* <DEDUP_REMOVED lines=9> */
.L_x_142:
[----:B------:R-:W1:Y:S01]  /*6180*/  SYNCS.PHASECHK.TRANS64.TRYWAIT P0, [R9+URZ], R4 ;  /* 0x00000004090075a7 */ /* 0x000e62000800017f */
[----:B------:R-:W-:-:S05]  /*6190*/  VIADD R0, R7, 0x1 ;  /* 0x0000000107007836 */ /* 0x000fca0000000000 */
[----:B------:R-:W-:-:S04]  /*61a0*/  ISETP.NE.AND P1, PT, R0, 0x9, PT ;  /* 0x000000090000780c */ /* 0x000fc80003f25270 */
[----:B------:R-:W-:Y:S02]  /*61b0*/  SEL R3, RZ, 0x1, P1 ;  /* 0x00000001ff037807 */ /* 0x000fe40000800000 */
[----:B------:R-:W-:Y:S02]  /*61c0*/  SEL R7, R0, RZ, P1 ;  /* 0x000000ff00077207 */ /* 0x000fe40000800000 */
[----:B------:R-:W-:-:S03]  /*61d0*/  LOP3.LUT R11, R6, R3, RZ, 0x3c, !PT ;  /* 0x00000003060b7212 */ /* 0x000fc600078e3cff */
[----:B------:R-:W-:Y:S01]  /*61e0*/  IMAD R6, R7, 0x8, R2 ;  /* 0x0000000807067824 */ /* 0x000fe200078e0202 */
[----:B0-----:R-:W-:Y:S01]  /*61f0*/  SHF.L.U32 R5, R11, 0x1f, RZ ;  /* 0x0000001f0b057819 */ /* 0x001fe200000006ff */
[----:B-1----:R-:W-:Y:S06]  /*6200*/  @!P0 BRA `(.L_x_127) ;  /* 0x0000000400308947 */ /* 0x002fec0003800000 */
.L_x_143:
[----:B------:R-:W1:Y:S01]  /*6210*/  SYNCS.PHASECHK.TRANS64.TRYWAIT P0, [R6+URZ], R5 ;  /* 0x00000005060075a7 */ /* 0x000e62000800017f */
[----:B------:R-:W-:-:S05]  /*6220*/  VIADD R0, R7, 0x1 ;  /* 0x0000000107007836 */ /* 0x000fca0000000000 */
[----:B------:R-:W-:-:S04]  /*6230*/  ISETP.NE.AND P1, PT, R0, 0x9, PT ;  /* 0x000000090000780c */ /* 0x000fc80003f25270 */
[----:B0-----:R-:W-:Y:S02]  /*6240*/  SEL R4, RZ, 0x1, P1 ;  /* 0x00000001ff047807 */ /* 0x001fe40000800000 */
[----:B------:R-:W-:Y:S02]  /*6250*/  SEL R3, R0, RZ, P1 ;  /* 0x000000ff00037207 */ /* 0x000fe40000800000 */
[----:B------:R-:W-:Y:S01]  /*6260*/  LOP3.LUT R0, R11, R4, RZ, 0x3c, !PT ;  /* 0x000000040b007212 */ /* 0x000fe200078e3cff */
[----:B-1----:R-:W-:Y:S06]  /*6270*/  @!P0 BRA `(.L_x_128) ;  /* 0x0000000400288947 */ /* 0x002fec0003800000 */
.L_x_144:
[----:B------:R-:W-:Y:S01]  /*6280*/  IMAD R3, R3, 0x8, R2 ;  /* 0x0000000803037824 */ /* 0x000fe200078e0202 */
[----:B------:R-:W-:-:S07]  /*6290*/  SHF.L.U32 R0, R0, 0x1f, RZ ;  /* 0x0000001f00007819 */ /* 0x000fce00000006ff */
.L_x_129:
[----:B-1----:R1:W2:Y:S02]  /*62a0*/  SYNCS.PHASECHK.TRANS64.TRYWAIT P0, [R3+URZ], R0 ;  /* 0x00000000030075a7 */ /* 0x0022a4000800017f */
[----:B--2---:R-:W-:Y:S05]  /*62b0*/  @!P0 NANOSLEEP.SYNCS 0x989680 ;  /* 0x009896800000895d */ /* 0x004fea0003900000 */
[----:B------:R-:W2:Y:S02]  /*62c0*/  @!P0 SYNCS.PHASECHK.TRANS64 P0, [R3+URZ], R0 ;  /* 0x00000000030085a7 */ /* 0x000ea4000800007f */
[----:B--2---:R-:W-:Y:S05]  /*62d0*/  @!P0 BRA `(.L_x_129) ;  /* 0xfffffffc00f08947 */ /* 0x004fea000383ffff */
.L_x_119:
[----:B------:R-:W-:Y:S05]  /*62e0*/  BSYNC B0 ;  /* 0x0000000000007941 */ /* 0x000fea0003800000 */
.L_x_118:
[----:B------:R-:W-:Y:S05]  /*62f0*/  EXIT ;  /* 0x000000000000794d */ /* 0x000fea0003800000 */
.L_x_22:
[----:B---3--:R3:W4:Y:S02]  /*6300*/  SYNCS.PHASECHK.TRANS64.TRYWAIT P1, [R3+URZ], R0 ;  /* 0x00000000030075a7 */ /* 0x008724000802017f */
[----:B----4-:R-:W-:Y:S05]  /*6310*/  @!P1 NANOSLEEP.SYNCS 0x989680 ;  /* 0x009896800000995d */ /* 0x010fea0003900000 */
[----:B------:R-:W4:Y:S02]  /*6320*/  @!P1 SYNCS.PHASECHK.TRANS64 P1, [R3+URZ], R0 ;  /* 0x00000000030095a7 */ /* 0x000f24000802007f */
[----:B----4-:R-:W-:Y:S05]  /*6330*/  @!P1 BRA `(.L_x_22) ;  /* 0xfffffffc00f09947 */ /* 0x010fea000383ffff */
[----:B------:R-:W-:Y:S05]  /*6340*/  BRA `(.L_x_21) ;  /* 0xffffffb000a47947 */ /* 0x000fea000383ffff */
.L_x_27:
[----:B-1----:R1:W2:Y:S02]  /*6350*/  SYNCS.PHASECHK.TRANS64.TRYWAIT P1, [R5+URZ], R4 ;  /* 0x00000004050075a7 */ /* 0x0022a4000802017f */
[----:B--2---:R-:W-:Y:S05]  /*6360*/  @!P1 NANOSLEEP.SYNCS 0x989680 ;  /* 0x009896800000995d */ /* 0x004fea0003900000 */
[----:B------:R-:W2:Y:S02]  /*6370*/  @!P1 SYNCS.PHASECHK.TRANS64 P1, [R5+URZ], R4 ;  /* 0x00000004050095a7 */ /* 0x000ea4000802007f */
[----:B--2---:R-:W-:Y:S05]  /*6380*/  @!P1 BRA `(.L_x_27) ;  /* 0xfffffffc00f09947 */ /* 0x004fea000383ffff */
[----:B------:R-:W-:Y:S05]  /*6390*/  BRA `(.L_x_26) ;  /* 0xffffffb400947947 */ /* 0x000fea000383ffff */
.L_x_106:
[----:B------:R-:W-:Y:S01]  /*63a0*/  BSSY B1, `(.L_x_130) ;  /* 0x0000006000017945 */ /* 0x000fe20003800000 */
[----:B------:R-:W-:-:S07]  /*63b0*/  IMAD.MOV.U32 R15, RZ, RZ, -0x1 ;  /* 0xffffffffff0f7424 */ /* 0x000fce00078e00ff */
[----:B------:R-:W-:Y:S05]  /*63c0*/  WARPSYNC.COLLECTIVE R15, `(.L_x_131) ;  /* 0x000000000f0c7348 */ /* 0x000fea0003c00000 */
[----:B------:R-:W-:Y:S02]  /*63d0*/  ELECT P6, UR62, PT ;  /* 0x00000000003e782f */ /* 0x000fe400038c0000 */
[----:B------:R-:W-:Y:S01]  /*63e0*/  MOV R14, UR62 ;  /* 0x0000003e000e7c02 */ /* 0x000fe20008000f00 */
[----:B------:R-:W-:Y:S10]  /*63f0*/  ENDCOLLECTIVE ;  /* 0x000000000000791b */ /* 0x000ff40003800000 */
.L_x_131:
[----:B------:R-:W-:Y:S05]  /*6400*/  BSYNC B1 ;  /* 0x0000000000017941 */ /* 0x000fea0003800000 */
.L_x_130:
[----:B------:R-:W-:Y:S05]  /*6410*/  BRA `(.L_x_132) ;  /* 0xffffffec008c7947 */ /* 0x000fea000383ffff */
.L_x_109:
[----:B-1----:R1:W2:Y:S02]  /*6420*/  SYNCS.PHASECHK.TRANS64.TRYWAIT P0, [R23+URZ+0x48], R14 ;  /* 0x0000480e170075a7 */ /* 0x0022a4000800017f */
[----:B--2---:R-:W-:Y:S05]  /*6430*/  @!P0 NANOSLEEP.SYNCS 0x989680 ;  /* 0x009896800000895d */ /* 0x004fea0003900000 */
[----:B------:R-:W2:Y:S02]  /*6440*/  @!P0 SYNCS.PHASECHK.TRANS64 P0, [R23+URZ+0x48], R14 ;  /* 0x0000480e170085a7 */ /* 0x000ea4000800007f */
[----:B--2---:R-:W-:Y:S05]  /*6450*/  @!P0 BRA `(.L_x_109) ;  /* 0xfffffffc00f08947 */ /* 0x004fea000383ffff */
[----:B------:R-:W-:Y:S05]  /*6460*/  BRA `(.L_x_133) ;  /* 0xffffffec00c47947 */ /* 0x000fea000383ffff */
.L_x_117:
[----:B------:R-:W-:Y:S01]  /*6470*/  BSSY B0, `(.L_x_134) ;  /* 0x0000006000007945 */ /* 0x000fe20003800000 */
[----:B------:R-:W-:-:S07]  /*6480*/  IMAD.MOV.U32 R15, RZ, RZ, -0x1 ;  /* 0xffffffffff0f7424 */ /* 0x000fce00078e00ff */
[----:B------:R-:W-:Y:S05]  /*6490*/  WARPSYNC.COLLECTIVE R15, `(.L_x_135) ;  /* 0x000000000f0c7348 */ /* 0x000fea0003c00000 */
[----:B------:R-:W-:Y:S02]  /*64a0*/  ELECT P6, UR62, PT ;  /* 0x00000000003e782f */ /* 0x000fe400038c0000 */
[----:B------:R-:W-:Y:S01]  /*64b0*/  MOV R14, UR62 ;  /* 0x0000003e000e7c02 */ /* 0x000fe20008000f00 */
[----:B------:R-:W-:Y:S10]  /*64c0*/  ENDCOLLECTIVE ;  /* 0x000000000000791b */ /* 0x000ff40003800000 */
.L_x_135:
[----:B------:R-:W-:Y:S05]  /*64d0*/  BSYNC B0 ;  /* 0x0000000000007941 */ /* 0x000fea0003800000 */
.L_x_134:
[----:B------:R-:W-:Y:S05]  /*64e0*/  BRA `(.L_x_136) ;  /* 0xfffffff8001c7947 */ /* 0x000fea000383ffff */
.L_x_121:
[----:B0-----:R0:W1:Y:S02]  /*64f0*/  SYNCS.PHASECHK.TRANS64.TRYWAIT P0, [R7+URZ], R4 ;  /* 0x00000004070075a7 */ /* 0x001064000800017f */
[----:B-1----:R-:W-:Y:S05]  /*6500*/  @!P0 NANOSLEEP.SYNCS 0x989680 ;  /* 0x009896800000895d */ /* 0x002fea0003900000 */
[----:B------:R-:W1:Y:S02]  /*6510*/  @!P0 SYNCS.PHASECHK.TRANS64 P0, [R7+URZ], R4 ;  /* 0x00000004070085a7 */ /* 0x000e64000800007f */
[----:B-1----:R-:W-:Y:S05]  /*6520*/  @!P0 BRA `(.L_x_121) ;  /* 0xfffffffc00f08947 */ /* 0x002fea000383ffff */
[----:B------:R-:W-:Y:S05]  /*6530*/  BRA `(.L_x_137) ;  /* 0xfffffff8005c7947 */ /* 0x000fea000383ffff */
.L_x_122:
[----:B0-----:R0:W1:Y:S02]  /*6540*/  SYNCS.PHASECHK.TRANS64.TRYWAIT P0, [R8+URZ], R5 ;  /* 0x00000005080075a7 */ /* 0x001064000800017f */
[----:B-1----:R-:W-:Y:S05]  /*6550*/  @!P0 NANOSLEEP.SYNCS 0x989680 ;  /* 0x009896800000895d */ /* 0x002fea0003900000 */
[----:B------:R-:W1:Y:S02]  /*6560*/  @!P0 SYNCS.PHASECHK.TRANS64 P0, [R8+URZ], R5 ;  /* 0x00000005080085a7 */ /* 0x000e64000800007f */
[----:B-1----:R-:W-:Y:S05]  /*6570*/  @!P0 BRA `(.L_x_122) ;  /* 0xfffffffc00f08947 */ /* 0x002fea000383ffff */
[----:B------:R-:W-:Y:S05]  /*6580*/  BRA `(.L_x_138) ;  /* 0xfffffff8006c7947 */ /* 0x000fea000383ffff */
.L_x_123:
[----:B0-----:R0:W1:Y:S02]  /*6590*/  SYNCS.PHASECHK.TRANS64.TRYWAIT P0, [R9+URZ], R4 ;  /* 0x00000004090075a7 */ /* 0x001064000800017f */
[----:B-1----:R-:W-:Y:S05]  /*65a0*/  @!P0 NANOSLEEP.SYNCS 0x989680 ;  /* 0x009896800000895d */ /* 0x002fea0003900000 */
[----:B------:R-:W1:Y:S02]  /*65b0*/  @!P0 SYNCS.PHASECHK.TRANS64 P0, [R9+URZ], R4 ;  /* 0x00000004090085a7 */ /* 0x000e64000800007f */
[----:B-1----:R-:W-:Y:S05]  /*65c0*/  @!P0 BRA `(.L_x_123) ;  /* 0xfffffffc00f08947 */ /* 0x002fea000383ffff */
[----:B------:R-:W-:Y:S05]  /*65d0*/  BRA `(.L_x_139) ;  /* 0xfffffff8007c7947 */ /* 0x000fea000383ffff */
.L_x_124:
[----:B0-----:R0:W1:Y:S02]  /*65e0*/  SYNCS.PHASECHK.TRANS64.TRYWAIT P0, [R8+URZ], R5 ;  /* 0x00000005080075a7 */ /* 0x001064000800017f */
[----:B-1----:R-:W-:Y:S05]  /*65f0*/  @!P0 NANOSLEEP.SYNCS 0x989680 ;  /* 0x009896800000895d */ /* 0x002fea0003900000 */
[----:B------:R-:W1:Y:S02]  /*6600*/  @!P0 SYNCS.PHASECHK.TRANS64 P0, [R8+URZ], R5 ;  /* 0x00000005080085a7 */ /* 0x000e64000800007f */
[----:B-1----:R-:W-:Y:S05]  /*6610*/  @!P0 BRA `(.L_x_124) ;  /* 0xfffffffc00f08947 */ /* 0x002fea000383ffff */
[----:B------:R-:W-:Y:S05]  /*6620*/  BRA `(.L_x_140) ;  /* 0xfffffff8008c7947 */ /* 0x000fea000383ffff */
.L_x_125:
[----:B0-----:R0:W1:Y:S02]  /*6630*/  SYNCS.PHASECHK.TRANS64.TRYWAIT P0, [R9+URZ], R4 ;  /* 0x00000004090075a7 */ /* 0x001064000800017f */
[----:B-1----:R-:W-:Y:S05]  /*6640*/  @!P0 NANOSLEEP.SYNCS 0x989680 ;  /* 0x009896800000895d */ /* 0x002fea0003900000 */
[----:B------:R-:W1:Y:S02]  /*6650*/  @!P0 SYNCS.PHASECHK.TRANS64 P0, [R9+URZ], R4 ;  /* 0x00000004090085a7 */ /* 0x000e64000800007f */
[----:B-1----:R-:W-:Y:S05]  /*6660*/  @!P0 BRA `(.L_x_125) ;  /* 0xfffffffc00f08947 */ /* 0x002fea000383ffff */
[----:B------:R-:W-:Y:S05]  /*6670*/  BRA `(.L_x_141) ;  /* 0xfffffff8009c7947 */ /* 0x000fea000383ffff */
.L_x_126:
[----:B0-----:R0:W1:Y:S02]  /*6680*/  SYNCS.PHASECHK.TRANS64.TRYWAIT P0, [R8+URZ], R5 ;  /* 0x00000005080075a7 */ /* 0x001064000800017f */
[----:B-1----:R-:W-:Y:S05]  /*6690*/  @!P0 NANOSLEEP.SYNCS 0x989680 ;  /* 0x009896800000895d */ /* 0x002fea0003900000 */
[----:B------:R-:W1:Y:S02]  /*66a0*/  @!P0 SYNCS.PHASECHK.TRANS64 P0, [R8+URZ], R5 ;  /* 0x00000005080085a7 */ /* 0x000e64000800007f */
[----:B-1----:R-:W-:Y:S05]  /*66b0*/  @!P0 BRA `(.L_x_126) ;  /* 0xfffffffc00f08947 */ /* 0x002fea000383ffff */
[----:B------:R-:W-:Y:S05]  /*66c0*/  BRA `(.L_x_142) ;  /* 0xfffffff800ac7947 */ /* 0x000fea000383ffff */
.L_x_127:
[----:B0-----:R0:W1:Y:S02]  /*66d0*/  SYNCS.PHASECHK.TRANS64.TRYWAIT P0, [R9+URZ], R4 ;  /* 0x00000004090075a7 */ /* 0x001064000800017f */
[----:B-1----:R-:W-:Y:S05]  /*66e0*/  @!P0 NANOSLEEP.SYNCS 0x989680 ;  /* 0x009896800000895d */ /* 0x002fea0003900000 */
[----:B------:R-:W1:Y:S02]  /*66f0*/  @!P0 SYNCS.PHASECHK.TRANS64 P0, [R9+URZ], R4 ;  /* 0x00000004090085a7 */ /* 0x000e64000800007f */
[----:B-1----:R-:W-:Y:S05]  /*6700*/  @!P0 BRA `(.L_x_127) ;  /* 0xfffffffc00f08947 */ /* 0x002fea000383ffff */
[----:B------:R-:W-:Y:S05]  /*6710*/  BRA `(.L_x_143) ;  /* 0xfffffff800bc7947 */ /* 0x000fea000383ffff */
.L_x_128:
[----:B0-----:R0:W1:Y:S02]  /*6720*/  SYNCS.PHASECHK.TRANS64.TRYWAIT P0, [R6+URZ], R5 ;  /* 0x00000005060075a7 */ /* 0x001064000800017f */
[----:B-1----:R-:W-:Y:S05]  /*6730*/  @!P0 NANOSLEEP.SYNCS 0x989680 ;  /* 0x009896800000895d */ /* 0x002fea0003900000 */
[----:B------:R-:W1:Y:S02]  /*6740*/  @!P0 SYNCS.PHASECHK.TRANS64 P0, [R6+URZ], R5 ;  /* 0x00000005060085a7 */ /* 0x000e64000800007f */
[----:B-1----:R-:W-:Y:S05]  /*6750*/  @!P0 BRA `(.L_x_128) ;  /* 0xfffffffc00f08947 */ /* 0x002fea000383ffff */
[----:B------:R-:W-:Y:S05]  /*6760*/  BRA `(.L_x_144) ;  /* 0xfffffff800c47947 */ /* 0x000fea000383ffff */
.L_x_145:
[----:B------:R-:W-:-:S00]  /*6770*/  BRA `(.L_x_145) ;  /* 0xfffffffc00fc7947 */ /* 0x000fc0000383ffff */
[----:B------:R-:W-:-:S00]  /*6780*/  NOP ;  /* 0x0000000000007918 */ /* 0x000fc00000000000 */
[----:B------:R-:W-:-:S00]  /*6790*/  NOP ;  /* 0x0000000000007918 */ /* 0x000fc00000000000 */
[----:B------:R-:W-:-:S00]  /*67a0*/  NOP ;  /* 0x0000000000007918 */ /* 0x000fc00000000000 */
[----:B------:R-:W-:-:S00]  /*67b0*/  NOP ;  /* 0x0000000000007918 */ /* 0x000fc00000000000 */
[----:B------:R-:W-:-:S00]  /*67c0*/  NOP ;  /* 0x0000000000007918 */ /* 0x000fc00000000000 */
[----:B------:R-:W-:-:S00]  /*67d0*/  NOP ;  /* 0x0000000000007918 */ /* 0x000fc00000000000 */
[----:B------:R-:W-:-:S00]  /*67e0*/  NOP ;  /* 0x0000000000007918 */ /* 0x000fc00000000000 */
[----:B------:R-:W-:-:S00]  /*67f0*/  NOP ;  /* 0x0000000000007918 */ /* 0x000fc00000000000 */
.L_x_146:


//--------------------- .nv.global.init           --------------------------
	.section	.nv.global.init,"aw",@progbits
.nv.global.init:
	.type		$str$22,@object
	.size		$str$22,($str$23 - $str$22)
$str$22:
        /*0000*/ 	.byte	0x6b, 0x5f, 0x74, 0x69, 0x6c, 0x65, 0x5f, 0x63, 0x6f, 0x75, 0x6e, 0x74, 0x20, 0x3e, 0x3d, 0x20
        /*0010*/ 	.byte	0x31, 0x00
	.type		$str$23,@object
	.size		$str$23,(__unnamed_1 - $str$23)
$str$23:
        /*0012*/ 	.byte	0x2f, 0x74, 0x6d, 0x70, 0x2f, 0x63, 0x75, 0x74, 0x6c, 0x61, 0x73, 0x73, 0x5f, 0x73, 0x77, 0x65
        /*0022*/ 	.byte	0x65, 0x70, 0x5f, 0x73, 0x72, 0x63, 0x2f, 0x69, 0x6e, 0x63, 0x6c, 0x75, 0x64, 0x65, 0x2f, 0x63
        /*0032*/ 	.byte	0x75, 0x74, 0x6c, 0x61, 0x73, 0x73, 0x2f, 0x67, 0x65, 0x6d, 0x6d, 0x2f, 0x63, 0x6f, 0x6c, 0x6c
        /*0042*/ 	.byte	0x65, 0x63, 0x74, 0x69, 0x76, 0x65, 0x2f, 0x73, 0x6d, 0x39, 0x30, 0x5f, 0x6d, 0x6d, 0x61, 0x5f
        /*0052*/ 	.byte	0x74, 0x6d, 0x61, 0x5f, 0x67, 0x6d, 0x6d, 0x61, 0x5f, 0x73, 0x73, 0x5f, 0x77, 0x61, 0x72, 0x70
        /*0062*/ 	.byte	0x73, 0x70, 0x65, 0x63, 0x69, 0x61, 0x6c, 0x69, 0x7a, 0x65, 0x64, 0x2e, 0x68, 0x70, 0x70, 0x00
	.type		__unnamed_1,@object
	.size		__unnamed_1,(.L_0 - __unnamed_1)
__unnamed_1:
        /*0072*/ 	.byte	0x76, 0x6f, 0x69, 0x64, 0x20, 0x63, 0x75, 0x74, 0x6c, 0x61, 0x73, 0x73, 0x3a, 0x3a, 0x67, 0x65
        /* <DEDUP_REMOVED lines=180> */
        /*0bc2*/ 	.byte	0x3a, 0x3a, 0x69, 0x64, 0x65, 0x6e, 0x74, 0x69, 0x74, 0x79, 0x5d, 0x00
.L_0:


//--------------------- .nv.shared._ZN7cutlass13device_kernelINS_4gemm6kernel13GemmUniversalIN4cute5tupleIJiiiiEEENS1_10collective13CollectiveMmaINS1_34MainloopSm90TmaGmmaWarpSpecializedILi9ENS5_IJNS4_1CILi8EEENSA_ILi1EEESC_EEENS1_35KernelTmaWarpSpecializedCooperativeEEENS5_IJNSA_ILi128EEENSA_ILi64EEESH_EEENS_10bfloat16_tENS5_IJlSC_lEEESJ_SK_NS4_8TiledMMAINS4_8MMA_AtomIJNS4_4SM904GMMA27MMA_64x64x16_F32BF16BF16_SSILNSO_5MajorE0ELSQ_0ELNSO_7ScaleInE1ELSR_1EEEEEENS4_6LayoutINS5_IJNSA_ILi2EEESC_SC_EEENS5_IJSC_NSA_ILi0EEESX_EEEEENS5_IJNS4_10UnderscoreES10_S10_EEEEENS4_13SM90_TMA_LOADENS4_14ComposedLayoutINS4_7SwizzleILi3ELi4ELi3EEENS4_18smem_ptr_flag_bitsILi16EEENSU_INS5_IJSB_SH_EEENS5_IJSH_SC_EEEEEEEvNS4_8identityENS4_23SM90_TMA_LOAD_MULTICASTES1C_vS1D_EENS_8epilogue10collective6detail29Sm90TmaWarpSpecializedAdapterINS1H_15DefaultEpilogueISJ_SK_SK_NS1G_6thread17LinearCombinationISJ_Li1EffLNS1L_9ScaleType4KindE0ELNS_15FloatRoundStyleE2ESJ_EENS1_15EpilogueDefaultEEEEEvvEEEEvNT_6ParamsE --------------------------
	.section	.nv.shared._ZN7cutlass13device_kernelINS_4gemm6kernel13GemmUniversalIN4cute5tupleIJiiiiEEENS1_10collective13CollectiveMmaINS1_34MainloopSm90TmaGmmaWarpSpecializedILi9ENS5_IJNS4_1CILi8EEENSA_ILi1EEESC_EEENS1_35KernelTmaWarpSpecializedCooperativeEEENS5_IJNSA_ILi128EEENSA_ILi64EEESH_EEENS_10bfloat16_tENS5_IJlSC_lEEESJ_SK_NS4_8TiledMMAINS4_8MMA_AtomIJNS4_4SM904GMMA27MMA_64x64x16_F32BF16BF16_SSILNSO_5MajorE0ELSQ_0ELNSO_7ScaleInE1ELSR_1EEEEEENS4_6LayoutINS5_IJNSA_ILi2EEESC_SC_EEENS5_IJSC_NSA_ILi0EEESX_EEEEENS5_IJNS4_10UnderscoreES10_S10_EEEEENS4_13SM90_TMA_LOADENS4_14ComposedLayoutINS4_7SwizzleILi3ELi4ELi3EEENS4_18smem_ptr_flag_bitsILi16EEENSU_INS5_IJSB_SH_EEENS5_IJSH_SC_EEEEEEEvNS4_8identityENS4_23SM90_TMA_LOAD_MULTICASTES1C_vS1D_EENS_8epilogue10collective6detail29Sm90TmaWarpSpecializedAdapterINS1H_15DefaultEpilogueISJ_SK_SK_NS1G_6thread17LinearCombinationISJ_Li1EffLNS1L_9ScaleType4KindE0ELNS_15FloatRoundStyleE2ESJ_EENS1_15EpilogueDefaultEEEEEvvEEEEvNT_6ParamsE,"aw",@nobits
	.sectionflags	@""
	.align	16
	.zero		1024


//--------------------- .nv.shared.reserved.0     --------------------------
	.section	.nv.shared.reserved.0,"aw",@nobits
	.weak		__nv_reservedSMEM_offset_0_alias
	.size		__nv_reservedSMEM_offset_0_alias, 0, 0
	.other		__nv_reservedSMEM_offset_0_alias,@"STO_CUDA_RESERVED_SHARED STV_DEFAULT"
__nv_reservedSMEM_offset_0_alias:
	.zero		0


//--------------------- .nv.global                --------------------------
	.section	.nv.global,"aw",@nobits
.nv.global:
	.type		_ZN40_INTERNAL_7a4568cb_4_k_cu_9091b70c_223314cute1_E,@object
	.size		_ZN40_INTERNAL_7a4568cb_4_k_cu_9091b70c_223314cute1_E,(_ZN40_INTERNAL_7a4568cb_4_k_cu_9091b70c_223314cuda3std3__45__cpo6cbeginE - _ZN40_INTERNAL_7a4568cb_4_k_cu_9091b70c_223314cute1_E)
_ZN40_INTERNAL_7a4568cb_4_k_cu_9091b70c_223314cute1_E:
	.zero		1
	.type		_ZN40_INTERNAL_7a4568cb_4_k_cu_9091b70c_223314cuda3std3__45__cpo6cbeginE,@object
	.size		_ZN40_INTERNAL_7a4568cb_4_k_cu_9091b70c_223314cuda3std3__45__cpo6cbeginE,(_ZN40_INTERNAL_7a4568cb_4_k_cu_9091b70c_223314cuda3std3__48in_placeE - _ZN40_INTERNAL_7a4568cb_4_k_cu_9091b70c_223314cuda3std3__45__cpo6cbeginE)
_ZN40_INTERNAL_7a4568cb_4_k_cu_9091b70c_223314cuda3std3__45__cpo6cbeginE:
	.zero		1
	.type		_ZN40_INTERNAL_7a4568cb_4_k_cu_9091b70c_223314cuda3std3__48in_placeE,@object
	.size		_ZN40_INTERNAL_7a4568cb_4_k_cu_9091b70c_223314cuda3std3__48in_placeE,(_ZN40_INTERNAL_7a4568cb_4_k_cu_9091b70c_223314cuda3std6ranges3__45__cpo9iter_moveE - _ZN40_INTERNAL_7a4568cb_4_k_cu_9091b70c_223314cuda3std3__48in_placeE)
_ZN40_INTERNAL_7a4568cb_4_k_cu_9091b70c_223314cuda3std3__48in_placeE:
	.zero		1
	.type		_ZN40_INTERNAL_7a4568cb_4_k_cu_9091b70c_223314cuda3std6ranges3__45__cpo9iter_moveE,@object
	.size		_ZN40_INTERNAL_7a4568cb_4_k_cu_9091b70c_223314cuda3std6ranges3__45__cpo9iter_moveE,(_ZN40_INTERNAL_7a4568cb_4_k_cu_9091b70c_223314cuda3std3__45__cpo5beginE - _ZN40_INTERNAL_7a4568cb_4_k_cu_9091b70c_223314cuda3std6ranges3__45__cpo9iter_moveE)
_ZN40_INTERNAL_7a4568cb_4_k_cu_9091b70c_223314cuda3std6ranges3__45__cpo9iter_moveE:
	.zero		1
	.type		_ZN40_INTERNAL_7a4568cb_4_k_cu_9091b70c_223314cuda3std3__45__cpo5beginE,@object
	.size		_ZN40_INTERNAL_7a4568cb_4_k_cu_9091b70c_223314cuda3std3__45__cpo5beginE,(_ZN40_INTERNAL_7a4568cb_4_k_cu_9091b70c_223314cuda3std3__442_GLOBAL__N__7a4568cb_4_k_cu_9091b70c_223316ignoreE - _ZN40_INTERNAL_7a4568cb_4_k_cu_9091b70c_223314cuda3std3__45__cpo5beginE)
_ZN40_INTERNAL_7a4568cb_4_k_cu_9091b70c_223314cuda3std3__45__cpo5beginE:
	.zero		1
	.type		_ZN40_INTERNAL_7a4568cb_4_k_cu_9091b70c_223314cuda3std3__442_GLOBAL__N__7a4568cb_4_k_cu_9091b70c_223316ignoreE,@object
	.size		_ZN40_INTERNAL_7a4568cb_4_k_cu_9091b70c_223314cuda3std3__442_GLOBAL__N__7a4568cb_4_k_cu_9091b70c_223316ignoreE,(_ZN40_INTERNAL_7a4568cb_4_k_cu_9091b70c_223314cute7productE - _ZN40_INTERNAL_7a4568cb_4_k_cu_9091b70c_223314cuda3std3__442_GLOBAL__N__7a4568cb_4_k_cu_9091b70c_223316ignoreE)
_ZN40_INTERNAL_7a4568cb_4_k_cu_9091b70c_223314cuda3std3__442_GLOBAL__N__7a4568cb_4_k_cu_9091b70c_223316ignoreE:
	.zero		1
	.type		_ZN40_INTERNAL_7a4568cb_4_k_cu_9091b70c_223314cute7productE,@object
	.size		_ZN40_INTERNAL_7a4568cb_4_k_cu_9091b70c_223314cute7productE,(_ZN40_INTERNAL_7a4568cb_4_k_cu_9091b70c_223314cuda3std3__45__cpo3endE - _ZN40_INTERNAL_7a4568cb_4_k_cu_9091b70c_223314cute7productE)
_ZN40_INTERNAL_7a4568cb_4_k_cu_9091b70c_223314cute7productE:
	.zero		1
	.type		_ZN40_INTERNAL_7a4568cb_4_k_cu_9091b70c_223314cuda3std3__45__cpo3endE,@object
	.size		_ZN40_INTERNAL_7a4568cb_4_k_cu_9091b70c_223314cuda3std3__45__cpo3endE,(_ZN40_INTERNAL_7a4568cb_4_k_cu_9091b70c_223314cuda3std3__419piecewise_constructE - _ZN40_INTERNAL_7a4568cb_4_k_cu_9091b70c_223314cuda3std3__45__cpo3endE)
_ZN40_INTERNAL_7a4568cb_4_k_cu_9091b70c_223314cuda3std3__45__cpo3endE:
	.zero		1
	.type		_ZN40_INTERNAL_7a4568cb_4_k_cu_9091b70c_223314cuda3std3__419piecewise_constructE,@object
	.size		_ZN40_INTERNAL_7a4568cb_4_k_cu_9091b70c_223314cuda3std3__419piecewise_constructE,(_ZN40_INTERNAL_7a4568cb_4_k_cu_9091b70c_223314cuda3std3__45__cpo4cendE - _ZN40_INTERNAL_7a4568cb_4_k_cu_9091b70c_223314cuda3std3__419piecewise_constructE)
_ZN40_INTERNAL_7a4568cb_4_k_cu_9091b70c_223314cuda3std3__419piecewise_constructE:
	.zero		1
	.type		_ZN40_INTERNAL_7a4568cb_4_k_cu_9091b70c_223314cuda3std3__45__cpo4cendE,@object
	.size		_ZN40_INTERNAL_7a4568cb_4_k_cu_9091b70c_223314cuda3std3__45__cpo4cendE,(_ZN40_INTERNAL_7a4568cb_4_k_cu_9091b70c_223314cuda3std6ranges3__45__cpo4swapE - _ZN40_INTERNAL_7a4568cb_4_k_cu_9091b70c_223314cuda3std3__45__cpo4cendE)
_ZN40_INTERNAL_7a4568cb_4_k_cu_9091b70c_223314cuda3std3__45__cpo4cendE:
	.zero		1
	.type		_ZN40_INTERNAL_7a4568cb_4_k_cu_9091b70c_223314cuda3std6ranges3__45__cpo4swapE,@object
	.size		_ZN40_INTERNAL_7a4568cb_4_k_cu_9091b70c_223314cuda3std6ranges3__45__cpo4swapE,(.L_8 - _ZN40_INTERNAL_7a4568cb_4_k_cu_9091b70c_223314cuda3std6ranges3__45__cpo4swapE)
_ZN40_INTERNAL_7a4568cb_4_k_cu_9091b70c_223314cuda3std6ranges3__45__cpo4swapE:
	.zero		1
.L_8:


//--------------------- .nv.constant0._ZN7cutlass13device_kernelINS_4gemm6kernel13GemmUniversalIN4cute5tupleIJiiiiEEENS1_10collective13CollectiveMmaINS1_34MainloopSm90TmaGmmaWarpSpecializedILi9ENS5_IJNS4_1CILi8EEENSA_ILi1EEESC_EEENS1_35KernelTmaWarpSpecializedCooperativeEEENS5_IJNSA_ILi128EEENSA_ILi64EEESH_EEENS_10bfloat16_tENS5_IJlSC_lEEESJ_SK_NS4_8TiledMMAINS4_8MMA_AtomIJNS4_4SM904GMMA27MMA_64x64x16_F32BF16BF16_SSILNSO_5MajorE0ELSQ_0ELNSO_7ScaleInE1ELSR_1EEEEEENS4_6LayoutINS5_IJNSA_ILi2EEESC_SC_EEENS5_IJSC_NSA_ILi0EEESX_EEEEENS5_IJNS4_10UnderscoreES10_S10_EEEEENS4_13SM90_TMA_LOADENS4_14ComposedLayoutINS4_7SwizzleILi3ELi4ELi3EEENS4_18smem_ptr_flag_bitsILi16EEENSU_INS5_IJSB_SH_EEENS5_IJSH_SC_EEEEEEEvNS4_8identityENS4_23SM90_TMA_LOAD_MULTICASTES1C_vS1D_EENS_8epilogue10collective6detail29Sm90TmaWarpSpecializedAdapterINS1H_15DefaultEpilogueISJ_SK_SK_NS1G_6thread17LinearCombinationISJ_Li1EffLNS1L_9ScaleType4KindE0ELNS_15FloatRoundStyleE2ESJ_EENS1_15EpilogueDefaultEEEEEvvEEEEvNT_6ParamsE --------------------------
	.section	.nv.constant0._ZN7cutlass13device_kernelINS_4gemm6kernel13GemmUniversalIN4cute5tupleIJiiiiEEENS1_10collective13CollectiveMmaINS1_34MainloopSm90TmaGmmaWarpSpecializedILi9ENS5_IJNS4_1CILi8EEENSA_ILi1EEESC_EEENS1_35KernelTmaWarpSpecializedCooperativeEEENS5_IJNSA_ILi128EEENSA_ILi64EEESH_EEENS_10bfloat16_tENS5_IJlSC_lEEESJ_SK_NS4_8TiledMMAINS4_8MMA_AtomIJNS4_4SM904GMMA27MMA_64x64x16_F32BF16BF16_SSILNSO_5MajorE0ELSQ_0ELNSO_7ScaleInE1ELSR_1EEEEEENS4_6LayoutINS5_IJNSA_ILi2EEESC_SC_EEENS5_IJSC_NSA_ILi0EEESX_EEEEENS5_IJNS4_10UnderscoreES10_S10_EEEEENS4_13SM90_TMA_LOADENS4_14ComposedLayoutINS4_7SwizzleILi3ELi4ELi3EEENS4_18smem_ptr_flag_bitsILi16EEENSU_INS5_IJSB_SH_EEENS5_IJSH_SC_EEEEEEEvNS4_8identityENS4_23SM90_TMA_LOAD_MULTICASTES1C_vS1D_EENS_8epilogue10collective6detail29Sm90TmaWarpSpecializedAdapterINS1H_15DefaultEpilogueISJ_SK_SK_NS1G_6thread17LinearCombinationISJ_Li1EffLNS1L_9ScaleType4KindE0ELNS_15FloatRoundStyleE2ESJ_EENS1_15EpilogueDefaultEEEEEvvEEEEvNT_6ParamsE,"a",@progbits
	.sectionflags	@""
	.align	4
.nv.constant0._ZN7cutlass13device_kernelINS_4gemm6kernel13GemmUniversalIN4cute5tupleIJiiiiEEENS1_10collective13CollectiveMmaINS1_34MainloopSm90TmaGmmaWarpSpecializedILi9ENS5_IJNS4_1CILi8EEENSA_ILi1EEESC_EEENS1_35KernelTmaWarpSpecializedCooperativeEEENS5_IJNSA_ILi128EEENSA_ILi64EEESH_EEENS_10bfloat16_tENS5_IJlSC_lEEESJ_SK_NS4_8TiledMMAINS4_8MMA_AtomIJNS4_4SM904GMMA27MMA_64x64x16_F32BF16BF16_SSILNSO_5MajorE0ELSQ_0ELNSO_7ScaleInE1ELSR_1EEEEEENS4_6LayoutINS5_IJNSA_ILi2EEESC_SC_EEENS5_IJSC_NSA_ILi0EEESX_EEEEENS5_IJNS4_10UnderscoreES10_S10_EEEEENS4_13SM90_TMA_LOADENS4_14ComposedLayoutINS4_7SwizzleILi3ELi4ELi3EEENS4_18smem_ptr_flag_bitsILi16EEENSU_INS5_IJSB_SH_EEENS5_IJSH_SC_EEEEEEEvNS4_8identityENS4_23SM90_TMA_LOAD_MULTICASTES1C_vS1D_EENS_8epilogue10collective6detail29Sm90TmaWarpSpecializedAdapterINS1H_15DefaultEpilogueISJ_SK_SK_NS1G_6thread17LinearCombinationISJ_Li1EffLNS1L_9ScaleType4KindE0ELNS_15FloatRoundStyleE2ESJ_EENS1_15EpilogueDefaultEEEEEvvEEEEvNT_6ParamsE:
	.zero		1664


//--------------------- SYMBOLS --------------------------

	.type		.nv.reservedSmem.offset0,@object
	.size		.nv.reservedSmem.offset0,0x4
	.type		__assertfail,@function
